	.target	sm_90a

	.elftype	@"ET_EXEC"


//--------------------- .note.nv.tkinfo           --------------------------
	.section	.note.nv.tkinfo,"",@"SHT_NOTE"
	.sectionflags	@"SHF_NOTE_NV_TKINFO"
	.tkinfo
        /*0018*/ 	.word	0x00000002
        /*0030*/ 	.string	""
        /*0030*/ 	.string	"ptxas"
        /*0030*/ 	.string	"Cuda compilation tools, release 13.0, V13.0.88"
        /*0030*/ 	.string	"Build cuda_13.0.r13.0/compiler.36424714_0"
        /*0030*/ 	.string	"-v  -suppress-debug-info  -lineinfo  -arch sm_90a "



//--------------------- .note.nv.cuinfo           --------------------------
	.section	.note.nv.cuinfo,"",@"SHT_NOTE"
	.sectionflags	@"SHF_NOTE_NV_CUINFO"
        /*0018*/ 	.short	0x0002
        /*001a*/ 	.short	0x005a
        /*001c*/ 	.short	0x0082
	.zero		2


//--------------------- .nv.info                  --------------------------
	.section	.nv.info,"",@"SHT_CUDA_INFO"
	.align	4


	//----- nvinfo : EIATTR_REGCOUNT
	.align		4
        /*0000*/ 	.byte	0x04, 0x2f
        /*0002*/ 	.short	(.L_1 - .L_0)
	.align		4
.L_0:
        /*0004*/ 	.word	index@(matmul_kernel)
        /*0008*/ 	.word	0x000000ff


	//----- nvinfo : EIATTR_FRAME_SIZE
	.align		4
.L_1:
        /*000c*/ 	.byte	0x04, 0x11
        /*000e*/ 	.short	(.L_3 - .L_2)
	.align		4
.L_2:
        /*0010*/ 	.word	index@(matmul_kernel)
        /*0014*/ 	.word	0x00000000


	//----- nvinfo : EIATTR_MIN_STACK_SIZE
	.align		4
.L_3:
        /*0018*/ 	.byte	0x04, 0x12
        /*001a*/ 	.short	(.L_5 - .L_4)
	.align		4
.L_4:
        /*001c*/ 	.word	index@(matmul_kernel)
        /*0020*/ 	.word	0x00000000
.L_5:


//--------------------- .nv.compat                --------------------------
	.section	.nv.compat,"",@"SHT_CUDA_COMPAT_INFO"
	.align	4
        /*0000*/ 	.byte	0x02, 0x09, 0x01, 0x00, 0x02, 0x02, 0x04, 0x00, 0x02, 0x05, 0x05, 0x00, 0x03, 0x07, 0x01, 0x01
        /*0010*/ 	.byte	0x02, 0x03, 0x00, 0x00, 0x02, 0x06, 0x01, 0x00, 0x04, 0x0b, 0x08, 0x00, 0x00, 0x00, 0x00, 0x00
        /*0020*/ 	.byte	0x00, 0x00, 0x00, 0x00


//--------------------- .nv.info.matmul_kernel    --------------------------
	.section	.nv.info.matmul_kernel,"",@"SHT_CUDA_INFO"
	.sectionflags	@""
	.align	4


	//----- nvinfo : EIATTR_CUDA_API_VERSION
	.align		4
        /*0000*/ 	.byte	0x04, 0x37
        /*0002*/ 	.short	(.L_7 - .L_6)
.L_6:
        /*0004*/ 	.word	0x00000082


	//----- nvinfo : EIATTR_KPARAM_INFO
	.align		4
.L_7:
        /*0008*/ 	.byte	0x04, 0x17
        /*000a*/ 	.short	(.L_9 - .L_8)
.L_8:
        /*000c*/ 	.word	0x00000000
        /*0010*/ 	.short	0x000d
        /*0012*/ 	.short	0x0048
        /*0014*/ 	.byte	0x00, 0xf4, 0x21, 0x00


	//----- nvinfo : EIATTR_KPARAM_INFO
	.align		4
.L_9:
        /*0018*/ 	.byte	0x04, 0x17
        /*001a*/ 	.short	(.L_11 - .L_10)
.L_10:
        /*001c*/ 	.word	0x00000000
        /*0020*/ 	.short	0x000c
        /*0022*/ 	.short	0x0040
        /*0024*/ 	.byte	0x00, 0xf4, 0x21, 0x00


	//----- nvinfo : EIATTR_KPARAM_INFO
	.align		4
.L_11:
        /*0028*/ 	.byte	0x04, 0x17
        /*002a*/ 	.short	(.L_13 - .L_12)
.L_12:
        /*002c*/ 	.word	0x00000000
        /*0030*/ 	.short	0x000b
        /*0032*/ 	.short	0x0038
        /*0034*/ 	.byte	0x00, 0xf0, 0x11, 0x00


	//----- nvinfo : EIATTR_KPARAM_INFO
	.align		4
.L_13:
        /*0038*/ 	.byte	0x04, 0x17
        /*003a*/ 	.short	(.L_15 - .L_14)
.L_14:
        /*003c*/ 	.word	0x00000000
        /*0040*/ 	.short	0x000a
        /*0042*/ 	.short	0x0034
        /*0044*/ 	.byte	0x00, 0xf0, 0x11, 0x00


	//----- nvinfo : EIATTR_KPARAM_INFO
	.align		4
.L_15:
        /*0048*/ 	.byte	0x04, 0x17
        /*004a*/ 	.short	(.L_17 - .L_16)
.L_16:
        /*004c*/ 	.word	0x00000000
        /*0050*/ 	.short	0x0009
        /*0052*/ 	.short	0x0030
        /*0054*/ 	.byte	0x00, 0xf0, 0x11, 0x00


	//----- nvinfo : EIATTR_KPARAM_INFO
	.align		4
.L_17:
        /*0058*/ 	.byte	0x04, 0x17
        /*005a*/ 	.short	(.L_19 - .L_18)
.L_18:
        /*005c*/ 	.word	0x00000000
        /*0060*/ 	.short	0x0008
        /*0062*/ 	.short	0x002c
        /*0064*/ 	.byte	0x00, 0xf0, 0x11, 0x00


	//----- nvinfo : EIATTR_KPARAM_INFO
	.align		4
.L_19:
        /*0068*/ 	.byte	0x04, 0x17
        /*006a*/ 	.short	(.L_21 - .L_20)
.L_20:
        /*006c*/ 	.word	0x00000000
        /*0070*/ 	.short	0x0007
        /*0072*/ 	.short	0x0028
        /*0074*/ 	.byte	0x00, 0xf0, 0x11, 0x00


	//----- nvinfo : EIATTR_KPARAM_INFO
	.align		4
.L_21:
        /*0078*/ 	.byte	0x04, 0x17
        /*007a*/ 	.short	(.L_23 - .L_22)
.L_22:
        /*007c*/ 	.word	0x00000000
        /*0080*/ 	.short	0x0006
        /*0082*/ 	.short	0x0024
        /*0084*/ 	.byte	0x00, 0xf0, 0x11, 0x00


	//----- nvinfo : EIATTR_KPARAM_INFO
	.align		4
.L_23:
        /*0088*/ 	.byte	0x04, 0x17
        /*008a*/ 	.short	(.L_25 - .L_24)
.L_24:
        /*008c*/ 	.word	0x00000000
        /*0090*/ 	.short	0x0005
        /*0092*/ 	.short	0x0020
        /*0094*/ 	.byte	0x00, 0xf0, 0x11, 0x00


	//----- nvinfo : EIATTR_KPARAM_INFO
	.align		4
.L_25:
        /*0098*/ 	.byte	0x04, 0x17
        /*009a*/ 	.short	(.L_27 - .L_26)
.L_26:
        /*009c*/ 	.word	0x00000000
        /*00a0*/ 	.short	0x0004
        /*00a2*/ 	.short	0x001c
        /*00a4*/ 	.byte	0x00, 0xf0, 0x11, 0x00


	//----- nvinfo : EIATTR_KPARAM_INFO
	.align		4
.L_27:
        /*00a8*/ 	.byte	0x04, 0x17
        /*00aa*/ 	.short	(.L_29 - .L_28)
.L_28:
        /*00ac*/ 	.word	0x00000000
        /*00b0*/ 	.short	0x0003
        /*00b2*/ 	.short	0x0018
        /*00b4*/ 	.byte	0x00, 0xf0, 0x11, 0x00


	//----- nvinfo : EIATTR_KPARAM_INFO
	.align		4
.L_29:
        /*00b8*/ 	.byte	0x04, 0x17
        /*00ba*/ 	.short	(.L_31 - .L_30)
.L_30:
        /*00bc*/ 	.word	0x00000000
        /*00c0*/ 	.short	0x0002
        /*00c2*/ 	.short	0x0010
        /*00c4*/ 	.byte	0x00, 0xf4, 0x21, 0x00


	//----- nvinfo : EIATTR_KPARAM_INFO
	.align		4
.L_31:
        /*00c8*/ 	.byte	0x04, 0x17
        /*00ca*/ 	.short	(.L_33 - .L_32)
.L_32:
        /*00cc*/ 	.word	0x00000000
        /*00d0*/ 	.short	0x0001
        /*00d2*/ 	.short	0x0008
        /*00d4*/ 	.byte	0x00, 0xf4, 0x21, 0x00


	//----- nvinfo : EIATTR_KPARAM_INFO
	.align		4
.L_33:
        /*00d8*/ 	.byte	0x04, 0x17
        /*00da*/ 	.short	(.L_35 - .L_34)
.L_34:
        /*00dc*/ 	.word	0x00000000
        /*00e0*/ 	.short	0x0000
        /*00e2*/ 	.short	0x0000
        /*00e4*/ 	.byte	0x00, 0xf4, 0x21, 0x00


	//----- nvinfo : EIATTR_EXPLICIT_CLUSTER
	.align		4
.L_35:
        /*00e8*/ 	.byte	0x01, 0x3e
	.zero		2


	//----- nvinfo : EIATTR_CTA_PER_CLUSTER
	.align		4
        /*00ec*/ 	.byte	0x04, 0x3d
        /*00ee*/ 	.short	(.L_37 - .L_36)
.L_36:
        /*00f0*/ 	.word	0x00000002
        /*00f4*/ 	.word	0x00000001
        /*00f8*/ 	.word	0x00000001


	//----- nvinfo : EIATTR_SPARSE_MMA_MASK
	.align		4
.L_37:
        /*00fc*/ 	.byte	0x03, 0x50
        /*00fe*/ 	.short	0x0000


	//----- nvinfo : EIATTR_MAXREG_COUNT
	.align		4
        /*0100*/ 	.byte	0x03, 0x1b
        /*0102*/ 	.short	0x00ff


	//----- nvinfo : EIATTR_NUM_BARRIERS
	.align		4
        /*0104*/ 	.byte	0x02, 0x4c
        /*0106*/ 	.byte	0x01
	.zero		1


	//----- nvinfo : EIATTR_MERCURY_ISA_VERSION
	.align		4
        /*0108*/ 	.byte	0x03, 0x5f
        /*010a*/ 	.short	0x0101


	//----- nvinfo : EIATTR_EXIT_INSTR_OFFSETS
	.align		4
        /*010c*/ 	.byte	0x04, 0x1c
        /*010e*/ 	.short	(.L_39 - .L_38)


	//   ....[0]....
.L_38:
        /*0110*/ 	.word	0x00006710


	//   ....[1]....
        /*0114*/ 	.word	0x00006740


	//----- nvinfo : EIATTR_REQNTID
	.align		4
.L_39:
        /*0118*/ 	.byte	0x04, 0x10
        /*011a*/ 	.short	(.L_41 - .L_40)
.L_40:
        /*011c*/ 	.word	0x00000080
        /*0120*/ 	.word	0x00000001
        /*0124*/ 	.word	0x00000001


	//----- nvinfo : EIATTR_CBANK_PARAM_SIZE
	.align		4
.L_41:
        /*0128*/ 	.byte	0x03, 0x19
        /*012a*/ 	.short	0x0050


	//----- nvinfo : EIATTR_PARAM_CBANK
	.align		4
        /*012c*/ 	.byte	0x04, 0x0a
        /*012e*/ 	.short	(.L_43 - .L_42)
	.align		4
.L_42:
        /*0130*/ 	.word	index@(.nv.constant0.matmul_kernel)
        /*0134*/ 	.short	0x0210
        /*0136*/ 	.short	0x0050


	//----- nvinfo : EIATTR_SW_WAR
	.align		4
.L_43:
        /*0138*/ 	.byte	0x04, 0x36
        /*013a*/ 	.short	(.L_45 - .L_44)
.L_44:
        /*013c*/ 	.word	0x00000008
.L_45:


//--------------------- .nv.callgraph             --------------------------
	.section	.nv.callgraph,"",@"SHT_CUDA_CALLGRAPH"
	.align	4
	.sectionentsize	8
	.align		4
        /*0000*/ 	.word	0x00000000
	.align		4
        /*0004*/ 	.word	0xffffffff
	.align		4
        /*0008*/ 	.word	0x00000000
	.align		4
        /*000c*/ 	.word	0xfffffffe
	.align		4
        /*0010*/ 	.word	0x00000000
	.align		4
        /*0014*/ 	.word	0xfffffffd
	.align		4
        /*0018*/ 	.word	0x00000000
	.align		4
        /*001c*/ 	.word	0xfffffffc


//--------------------- .text.matmul_kernel       --------------------------
	.section	.text.matmul_kernel,"ax",@progbits
	.align	128
        .global         matmul_kernel
        .type           matmul_kernel,@function
        .size           matmul_kernel,(.L_x_3 - matmul_kernel)
        .other          matmul_kernel,@"STO_CUDA_ENTRY STV_DEFAULT"
matmul_kernel:
.text.matmul_kernel:
[----:B------:R-:W-:Y:S08]  /*0000*/  LDC R1, c[0x0][0x28] ;  /* 0x00000a00ff017b82 */ /* 0x000ff00000000800 */
[----:B------:R-:W0:Y:S01]  /*0010*/  LDC.64 R28, c[0x0][0x228] ;  /* 0x00008a00ff1c7b82 */ /* 0x000e220000000a00 */
[----:B------:R-:W-:Y:S01]  /*0020*/  UMOV UR5, 0x400 ;  /* 0x0000040000057882 */ /* 0x000fe20000000000 */
[----:B------:R-:W-:Y:S01]  /*0030*/  ULDC.64 UR14, c[0x0][0x208] ;  /* 0x00008200000e7ab9 */ /* 0x000fe20000000a00 */
[----:B------:R-:W-:-:S02]  /*0040*/  CS2R R24, SRZ ;  /* 0x0000000000187805 */ /* 0x000fc4000001ff00 */
[----:B------:R-:W-:Y:S02]  /*0050*/  CS2R R26, SRZ ;  /* 0x00000000001a7805 */ /* 0x000fe4000001ff00 */
[----:B------:R-:W-:Y:S02]  /*0060*/  CS2R R32, SRZ ;  /* 0x0000000000207805 */ /* 0x000fe4000001ff00 */
[----:B------:R-:W-:Y:S01]  /*0070*/  CS2R R34, SRZ ;  /* 0x0000000000227805 */ /* 0x000fe2000001ff00 */
[----:B------:R-:W1:Y:S08]  /*0080*/  S2UR UR4, SR_CTAID.X ;  /* 0x00000000000479c3 */ /* 0x000e700000002500 */
[----:B------:R-:W2:Y:S01]  /*0090*/  LDC R43, c[0x0][0x230] ;  /* 0x00008c00ff2b7b82 */ /* 0x000ea20000000800 */
[----:B0-----:R-:W-:-:S07]  /*00a0*/  VIADD R0, R29, 0x3f ;  /* 0x0000003f1d007836 */ /* 0x001fce0000000000 */
[----:B------:R-:W0:Y:S01]  /*00b0*/  S2UR UR13, SR_CgaCtaId ;  /* 0x00000000000d79c3 */ /* 0x000e220000008800 */
[----:B------:R-:W-:Y:S02]  /*00c0*/  SHF.R.S32.HI R3, RZ, 0x1f, R0 ;  /* 0x0000001fff037819 */ /* 0x000fe40000011400 */
[----:B-1----:R-:W-:Y:S01]  /*00d0*/  I2FP.F32.U32 R5, UR4 ;  /* 0x0000000400057c45 */ /* 0x002fe20008201000 */
[----:B------:R-:W-:Y:S01]  /*00e0*/  ULDC UR4, c[0x0][0x150] ;  /* 0x0000540000047ab9 */ /* 0x000fe20000000800 */
[----:B------:R-:W-:-:S03]  /*00f0*/  LEA.HI R3, R3, R0, RZ, 0x6 ;  /* 0x0000000003037211 */ /* 0x000fc600078f30ff */
[----:B------:R-:W-:Y:S01]  /*0100*/  FMUL R5, R5, UR4 ;  /* 0x0000000405057c20 */ /* 0x000fe20008400000 */
[----:B------:R-:W-:Y:S01]  /*0110*/  SHF.R.S32.HI R3, RZ, 0x6, R3 ;  /* 0x00000006ff037819 */ /* 0x000fe20000011403 */
[----:B--2---:R-:W-:-:S04]  /*0120*/  VIADD R43, R43, 0x7f ;  /* 0x0000007f2b2b7836 */ /* 0x004fc80000000000 */
[----:B------:R-:W-:Y:S01]  /*0130*/  IMAD.SHL.U32 R4, R3, 0x8, RZ ;  /* 0x0000000803047824 */ /* 0x000fe200078e00ff */
[----:B------:R-:W1:Y:S04]  /*0140*/  F2I.U32.TRUNC.NTZ R5, R5 ;  /* 0x0000000500057305 */ /* 0x000e68000020f000 */
[----:B------:R-:W-:Y:S01]  /*0150*/  IABS R7, R4 ;  /* 0x0000000400077213 */ /* 0x000fe20000000000 */
[----:B0-----:R-:W-:Y:S02]  /*0160*/  USHF.L.U32 UR4, UR13, 0x5, URZ ;  /* 0x000000050d047899 */ /* 0x001fe4000800063f */
[----:B------:R-:W-:Y:S01]  /*0170*/  ULEA UR12, UR13, UR5, 0x18 ;  /* 0x000000050d0c7291 */ /* 0x000fe2000f8ec03f */
[----:B------:R-:W0:Y:S01]  /*0180*/  I2F.RP R0, R7 ;  /* 0x0000000700007306 */ /* 0x000e220000209400 */
[----:B------:R-:W-:Y:S01]  /*0190*/  ULOP3.LUT UR4, UR4, 0x20, URZ, 0xc0, !UPT ;  /* 0x0000002004047892 */ /* 0x000fe2000f8ec03f */
[----:B-1----:R-:W-:-:S06]  /*01a0*/  IABS R11, R5 ;  /* 0x00000005000b7213 */ /* 0x002fcc0000000000 */
[----:B0-----:R-:W0:Y:S02]  /*01b0*/  MUFU.RCP R0, R0 ;  /* 0x0000000000007308 */ /* 0x001e240000001000 */
[----:B0-----:R-:W-:Y:S01]  /*01c0*/  VIADD R2, R0, 0xffffffe ;  /* 0x0ffffffe00027836 */ /* 0x001fe20000000000 */
[----:B------:R-:W-:-:S05]  /*01d0*/  IABS R0, R4 ;  /* 0x0000000400007213 */ /* 0x000fca0000000000 */
[----:B------:R0:W1:Y:S01]  /*01e0*/  F2I.FTZ.U32.TRUNC.NTZ R3, R2 ;  /* 0x0000000200037305 */ /* 0x000062000021f000 */
[----:B------:R-:W-:Y:S02]  /*01f0*/  IMAD.MOV R0, RZ, RZ, -R0 ;  /* 0x000000ffff007224 */ /* 0x000fe400078e0a00 */
[----:B0-----:R-:W-:Y:S02]  /*0200*/  IMAD.MOV.U32 R2, RZ, RZ, RZ ;  /* 0x000000ffff027224 */ /* 0x001fe400078e00ff */
[----:B-1----:R-:W-:-:S04]  /*0210*/  IMAD.MOV R6, RZ, RZ, -R3 ;  /* 0x000000ffff067224 */ /* 0x002fc800078e0a03 */
[----:B------:R-:W-:-:S04]  /*0220*/  IMAD R9, R6, R7, RZ ;  /* 0x0000000706097224 */ /* 0x000fc800078e02ff */
[----:B------:R-:W-:-:S06]  /*0230*/  IMAD.HI.U32 R2, R3, R9, R2 ;  /* 0x0000000903027227 */ /* 0x000fcc00078e0002 */
[----:B------:R-:W-:-:S04]  /*0240*/  IMAD.HI.U32 R2, R2, R11, RZ ;  /* 0x0000000b02027227 */ /* 0x000fc800078e00ff */
[----:B------:R-:W-:-:S05]  /*0250*/  IMAD R0, R2, R0, R11 ;  /* 0x0000000002007224 */ /* 0x000fca00078e020b */
[----:B------:R-:W-:-:S13]  /*0260*/  ISETP.GT.U32.AND P1, PT, R7, R0, PT ;  /* 0x000000000700720c */ /* 0x000fda0003f24070 */
[----:B------:R-:W-:Y:S02]  /*0270*/  @!P1 IMAD.IADD R0, R0, 0x1, -R7 ;  /* 0x0000000100009824 */ /* 0x000fe400078e0a07 */
[----:B------:R-:W-:Y:S01]  /*0280*/  @!P1 VIADD R2, R2, 0x1 ;  /* 0x0000000102029836 */ /* 0x000fe20000000000 */
[----:B------:R-:W-:Y:S02]  /*0290*/  ISETP.NE.AND P1, PT, R4, RZ, PT ;  /* 0x000000ff0400720c */ /* 0x000fe40003f25270 */
[----:B------:R-:W-:Y:S02]  /*02a0*/  ISETP.GE.U32.AND P0, PT, R0, R7, PT ;  /* 0x000000070000720c */ /* 0x000fe40003f06070 */
[----:B------:R-:W-:-:S04]  /*02b0*/  LOP3.LUT R0, R5, R4, RZ, 0x3c, !PT ;  /* 0x0000000405007212 */ /* 0x000fc800078e3cff */
[----:B------:R-:W-:Y:S01]  /*02c0*/  ISETP.GE.AND P2, PT, R0, RZ, PT ;  /* 0x000000ff0000720c */ /* 0x000fe20003f46270 */
[----:B------:R-:W-:-:S05]  /*02d0*/  VIADD R0, R28, 0x3f ;  /* 0x0000003f1c007836 */ /* 0x000fca0000000000 */
[----:B------:R-:W-:Y:S01]  /*02e0*/  SHF.R.S32.HI R3, RZ, 0x1f, R0 ;  /* 0x0000001fff037819 */ /* 0x000fe20000011400 */
[----:B------:R-:W-:-:S03]  /*02f0*/  @P0 VIADD R2, R2, 0x1 ;  /* 0x0000000102020836 */ /* 0x000fc60000000000 */
[----:B------:R-:W-:-:S03]  /*0300*/  LEA.HI R3, R3, R0, RZ, 0x6 ;  /* 0x0000000003037211 */ /* 0x000fc600078f30ff */
[----:B------:R-:W-:Y:S01]  /*0310*/  @!P2 IMAD.MOV R2, RZ, RZ, -R2 ;  /* 0x000000ffff02a224 */ /* 0x000fe200078e0a02 */
[----:B------:R-:W-:-:S05]  /*0320*/  @!P1 LOP3.LUT R2, RZ, R4, RZ, 0x33, !PT ;  /* 0x00000004ff029212 */ /* 0x000fca00078e33ff */
[----:B------:R-:W-:Y:S02]  /*0330*/  IMAD.SHL.U32 R6, R2, 0x8, RZ ;  /* 0x0000000802067824 */ /* 0x000fe400078e00ff */
[----:B------:R-:W-:-:S03]  /*0340*/  IMAD.MOV R2, RZ, RZ, -R2 ;  /* 0x000000ffff027224 */ /* 0x000fc600078e0a02 */
[----:B------:R-:W-:Y:S01]  /*0350*/  LEA.HI.SX32 R3, R3, -R6, 0x1a ;  /* 0x8000000603037211 */ /* 0x000fe200078fd2ff */
[----:B------:R-:W-:-:S03]  /*0360*/  IMAD R4, R4, R2, R5 ;  /* 0x0000000204047224 */ /* 0x000fc600078e0205 */
[----:B------:R-:W-:Y:S02]  /*0370*/  VIMNMX R11, R3, 0x8, PT ;  /* 0x00000008030b7848 */ /* 0x000fe40003fe0100 */
[----:B------:R-:W-:Y:S02]  /*0380*/  IABS R9, R4 ;  /* 0x0000000400097213 */ /* 0x000fe40000000000 */
[----:B------:R-:W-:-:S04]  /*0390*/  IABS R7, R11 ;  /* 0x0000000b00077213 */ /* 0x000fc80000000000 */
[----:B------:R-:W0:Y:S08]  /*03a0*/  I2F.RP R0, R7 ;  /* 0x0000000700007306 */ /* 0x000e300000209400 */
[----:B0-----:R-:W0:Y:S02]  /*03b0*/  MUFU.RCP R0, R0 ;  /* 0x0000000000007308 */ /* 0x001e240000001000 */
[----:B0-----:R-:W-:-:S06]  /*03c0*/  VIADD R3, R0, 0xffffffe ;  /* 0x0ffffffe00037836 */ /* 0x001fcc0000000000 */
[----:B------:R-:W0:Y:S02]  /*03d0*/  F2I.FTZ.U32.TRUNC.NTZ R3, R3 ;  /* 0x0000000300037305 */ /* 0x000e24000021f000 */
[----:B0-----:R-:W-:-:S04]  /*03e0*/  IMAD.MOV R8, RZ, RZ, -R3 ;  /* 0x000000ffff087224 */ /* 0x001fc800078e0a03 */
[----:B------:R-:W-:Y:S01]  /*03f0*/  IMAD.MOV.U32 R2, RZ, RZ, R8 ;  /* 0x000000ffff027224 */ /* 0x000fe200078e0008 */
[----:B------:R-:W-:-:S03]  /*0400*/  IABS R8, R11 ;  /* 0x0000000b00087213 */ /* 0x000fc60000000000 */
[----:B------:R-:W-:Y:S02]  /*0410*/  IMAD R5, R2, R7, RZ ;  /* 0x0000000702057224 */ /* 0x000fe400078e02ff */
[----:B------:R-:W-:Y:S02]  /*0420*/  IMAD.MOV.U32 R2, RZ, RZ, RZ ;  /* 0x000000ffff027224 */ /* 0x000fe400078e00ff */
[----:B------:R-:W-:Y:S02]  /*0430*/  IMAD.MOV R0, RZ, RZ, -R8 ;  /* 0x000000ffff007224 */ /* 0x000fe400078e0a08 */
[----:B------:R-:W-:Y:S01]  /*0440*/  IMAD.HI.U32 R2, R3, R5, R2 ;  /* 0x0000000503027227 */ /* 0x000fe200078e0002 */
[----:B------:R-:W-:-:S04]  /*0450*/  LOP3.LUT R3, R4, R11, RZ, 0x3c, !PT ;  /* 0x0000000b04037212 */ /* 0x000fc800078e3cff */
[----:B------:R-:W-:Y:S01]  /*0460*/  ISETP.GE.AND P2, PT, R3, RZ, PT ;  /* 0x000000ff0300720c */ /* 0x000fe20003f46270 */
[----:B------:R-:W-:-:S04]  /*0470*/  IMAD.HI.U32 R2, R2, R9, RZ ;  /* 0x0000000902027227 */ /* 0x000fc800078e00ff */
[----:B------:R-:W-:-:S05]  /*0480*/  IMAD R0, R2, R0, R9 ;  /* 0x0000000002007224 */ /* 0x000fca00078e0209 */
[----:B------:R-:W-:-:S13]  /*0490*/  ISETP.GT.U32.AND P1, PT, R7, R0, PT ;  /* 0x000000000700720c */ /* 0x000fda0003f24070 */
[----:B------:R-:W-:Y:S02]  /*04a0*/  @!P1 IMAD.IADD R0, R0, 0x1, -R7 ;  /* 0x0000000100009824 */ /* 0x000fe400078e0a07 */
[----:B------:R-:W-:Y:S01]  /*04b0*/  @!P1 VIADD R2, R2, 0x1 ;  /* 0x0000000102029836 */ /* 0x000fe20000000000 */
[----:B------:R-:W-:Y:S02]  /*04c0*/  ISETP.NE.AND P1, PT, R11, RZ, PT ;  /* 0x000000ff0b00720c */ /* 0x000fe40003f25270 */
[----:B------:R-:W-:Y:S02]  /*04d0*/  ISETP.GE.U32.AND P0, PT, R0, R7, PT ;  /* 0x000000070000720c */ /* 0x000fe40003f06070 */
[----:B------:R-:W0:Y:S11]  /*04e0*/  S2R R0, SR_TID.X ;  /* 0x0000000000007919 */ /* 0x000e360000002100 */
[----:B------:R-:W-:Y:S01]  /*04f0*/  @P0 VIADD R2, R2, 0x1 ;  /* 0x0000000102020836 */ /* 0x000fe20000000000 */
[----:B------:R-:W-:-:S03]  /*0500*/  ISETP.GE.AND P0, PT, R43, 0x80, PT ;  /* 0x000000802b00780c */ /* 0x000fc60003f06270 */
[----:B------:R-:W-:-:S04]  /*0510*/  IMAD.MOV.U32 R232, RZ, RZ, R2 ;  /* 0x000000ffffe87224 */ /* 0x000fc800078e0002 */
[----:B------:R-:W-:Y:S01]  /*0520*/  @!P2 IMAD.MOV R232, RZ, RZ, -R232 ;  /* 0x000000ffffe8a224 */ /* 0x000fe200078e0ae8 */
[----:B------:R-:W-:-:S05]  /*0530*/  @!P1 LOP3.LUT R232, RZ, R11, RZ, 0x33, !PT ;  /* 0x0000000bffe89212 */ /* 0x000fca00078e33ff */
[----:B------:R-:W-:Y:S02]  /*0540*/  IMAD.MOV R2, RZ, RZ, -R232 ;  /* 0x000000ffff027224 */ /* 0x000fe400078e0ae8 */
[----:B------:R-:W-:Y:S02]  /*0550*/  IMAD.SHL.U32 R232, R232, 0x40, RZ ;  /* 0x00000040e8e87824 */ /* 0x000fe400078e00ff */
[----:B------:R-:W-:Y:S01]  /*0560*/  IMAD R2, R11, R2, R4 ;  /* 0x000000020b027224 */ /* 0x000fe200078e0204 */
[----:B0-----:R-:W-:-:S03]  /*0570*/  LOP3.LUT R3, R0, 0x3f, RZ, 0xc0, !PT ;  /* 0x0000003f00037812 */ /* 0x001fc600078ec0ff */
[----:B------:R-:W-:-:S04]  /*0580*/  IMAD.IADD R2, R6, 0x1, R2 ;  /* 0x0000000106027824 */ /* 0x000fc800078e0202 */
[----:B------:R-:W-:Y:S01]  /*0590*/  IMAD R2, R2, 0x40, R3 ;  /* 0x0000004002027824 */ /* 0x000fe200078e0203 */
[----:B------:R-:W-:-:S04]  /*05a0*/  SHF.R.U32.HI R3, RZ, 0x6, R0 ;  /* 0x00000006ff037819 */ /* 0x000fc80000011600 */
[----:B------:R-:W-:Y:S01]  /*05b0*/  SGXT.U32 R3, R3, 0x1 ;  /* 0x000000010303781a */ /* 0x000fe20000000000 */
[----:B------:R-:W-:Y:S06]  /*05c0*/  @!P0 BRA `(.L_x_0) ;  /* 0x0000005800448947 */ /* 0x000fec0003800000 */
[----:B------:R-:W-:Y:S01]  /*05d0*/  IABS R9, R28 ;  /* 0x0000001c00097213 */ /* 0x000fe20000000000 */
[----:B------:R-:W-:Y:S01]  /*05e0*/  ULDC UR5, c[0x0][0x240] ;  /* 0x0000900000057ab9 */ /* 0x000fe20000000800 */
[----:B------:R-:W-:Y:S01]  /*05f0*/  IABS R39, R29 ;  /* 0x0000001d00277213 */ /* 0x000fe20000000000 */
[----:B------:R-:W0:Y:S01]  /*0600*/  LDC R64, c[0x0][0x238] ;  /* 0x00008e00ff407b82 */ /* 0x000e220000000800 */
[----:B------:R-:W1:Y:S01]  /*0610*/  I2F.RP R6, R9 ;  /* 0x0000000900067306 */ /* 0x000e620000209400 */
[----:B------:R-:W-:Y:S01]  /*0620*/  LOP3.LUT R45, R232, UR4, RZ, 0xfc, !PT ;  /* 0x00000004e82d7c12 */ /* 0x000fe2000f8efcff */
[----:B------:R-:W-:Y:S01]  /*0630*/  ULDC UR4, c[0x0][0x234] ;  /* 0x00008d0000047ab9 */ /* 0x000fe20000000800 */
[----:B------:R-:W-:Y:S01]  /*0640*/  ISETP.GE.AND P5, PT, R2, RZ, PT ;  /* 0x000000ff0200720c */ /* 0x000fe20003fa6270 */
[----:B------:R-:W-:Y:S01]  /*0650*/  ULDC.64 UR6, c[0x0][0x210] ;  /* 0x0000840000067ab9 */ /* 0x000fe20000000a00 */
[C---:B------:R-:W-:Y:S01]  /*0660*/  LOP3.LUT R15, R45.reuse, 0x1c, RZ, 0xfc, !PT ;  /* 0x0000001c2d0f7812 */ /* 0x040fe200078efcff */
[----:B------:R-:W-:Y:S01]  /*0670*/  USHF.R.U32.HI UR8, URZ, 0x4, UR12 ;  /* 0x000000043f087899 */ /* 0x000fe2000801160c */
[C---:B------:R-:W-:Y:S01]  /*0680*/  LOP3.LUT R17, R45.reuse, 0x1b, RZ, 0xfc, !PT ;  /* 0x0000001b2d117812 */ /* 0x040fe200078efcff */
[----:B------:R-:W2:Y:S01]  /*0690*/  I2F.RP R8, R39 ;  /* 0x0000002700087306 */ /* 0x000ea20000209400 */
[----:B------:R-:W-:Y:S01]  /*06a0*/  ISETP.NE.AND P3, PT, R28, RZ, PT ;  /* 0x000000ff1c00720c */ /* 0x000fe20003f65270 */
[----:B------:R-:W-:Y:S01]  /*06b0*/  USGXT.U32 UR8, UR8, 0xe ;  /* 0x0000000e0808789a */ /* 0x000fe20008000000 */
[----:B------:R-:W-:Y:S01]  /*06c0*/  IABS R14, R15 ;  /* 0x0000000f000e7213 */ /* 0x000fe20000000000 */
[----:B------:R-:W-:Y:S01]  /*06d0*/  ULDC UR40, c[0x0][0x230] ;  /* 0x00008c0000287ab9 */ /* 0x000fe20000000800 */
[----:B------:R-:W-:Y:S01]  /*06e0*/  IABS R16, R17 ;  /* 0x0000001100107213 */ /* 0x000fe20000000000 */
[----:B------:R-:W-:Y:S01]  /*06f0*/  ULDC UR41, c[0x0][0x23c] ;  /* 0x00008f0000297ab9 */ /* 0x000fe20000000800 */
[C---:B------:R-:W-:Y:S01]  /*0700*/  LOP3.LUT R21, R45.reuse, 0x19, RZ, 0xfc, !PT ;  /* 0x000000192d157812 */ /* 0x040fe200078efcff */
[----:B-1----:R-:W1:Y:S01]  /*0710*/  MUFU.RCP R6, R6 ;  /* 0x0000000600067308 */ /* 0x002e620000001000 */
[----:B------:R-:W-:-:S02]  /*0720*/  LOP3.LUT R19, R45, 0x1a, RZ, 0xfc, !PT ;  /* 0x0000001a2d137812 */ /* 0x000fc400078efcff */
[C---:B------:R-:W-:Y:S02]  /*0730*/  LOP3.LUT R22, R45.reuse, 0x18, RZ, 0xfc, !PT ;  /* 0x000000182d167812 */ /* 0x040fe400078efcff */
[----:B------:R-:W-:Y:S02]  /*0740*/  LOP3.LUT R23, R45, 0x17, RZ, 0xfc, !PT ;  /* 0x000000172d177812 */ /* 0x000fe400078efcff */
[----:B------:R-:W-:Y:S01]  /*0750*/  IABS R18, R22 ;  /* 0x0000001600127213 */ /* 0x000fe20000000000 */
[----:B--2---:R-:W-:Y:S01]  /*0760*/  MUFU.RCP R8, R8 ;  /* 0x0000000800087308 */ /* 0x004fe20000001000 */
[----:B------:R-:W-:Y:S01]  /*0770*/  IABS R20, R23 ;  /* 0x0000001700147213 */ /* 0x000fe20000000000 */
[----:B0-----:R-:W-:Y:S01]  /*0780*/  IMAD R67, R3, R64, RZ ;  /* 0x0000004003437224 */ /* 0x001fe200078e02ff */
[C---:B------:R-:W-:Y:S02]  /*0790*/  LOP3.LUT R24, R45.reuse, 0x15, RZ, 0xfc, !PT ;  /* 0x000000152d187812 */ /* 0x040fe400078efcff */
[----:B------:R-:W-:-:S02]  /*07a0*/  LOP3.LUT R31, R45, 0xf, RZ, 0xfc, !PT ;  /* 0x0000000f2d1f7812 */ /* 0x000fc400078efcff */
[C---:B------:R-:W-:Y:S01]  /*07b0*/  LOP3.LUT R37, R45.reuse, 0xd, RZ, 0xfc, !PT ;  /* 0x0000000d2d257812 */ /* 0x040fe200078efcff */
[----:B-1----:R-:W-:Y:S01]  /*07c0*/  VIADD R7, R6, 0xffffffe ;  /* 0x0ffffffe06077836 */ /* 0x002fe20000000000 */
[----:B------:R-:W-:Y:S02]  /*07d0*/  IABS R6, R2 ;  /* 0x0000000200067213 */ /* 0x000fe40000000000 */
[C---:B------:R-:W-:Y:S01]  /*07e0*/  LOP3.LUT R35, R45.reuse, 0xe, RZ, 0xfc, !PT ;  /* 0x0000000e2d237812 */ /* 0x040fe200078efcff */
[----:B------:R0:W1:Y:S01]  /*07f0*/  F2I.FTZ.U32.TRUNC.NTZ R5, R7 ;  /* 0x0000000700057305 */ /* 0x000062000021f000 */
[C---:B------:R-:W-:Y:S02]  /*0800*/  LOP3.LUT R40, R45.reuse, 0xc, RZ, 0xfc, !PT ;  /* 0x0000000c2d287812 */ /* 0x040fe400078efcff */
[----:B------:R-:W-:Y:S02]  /*0810*/  LOP3.LUT R48, R45, 0xa, RZ, 0xfc, !PT ;  /* 0x0000000a2d307812 */ /* 0x000fe400078efcff */
[----:B------:R-:W-:-:S02]  /*0820*/  IABS R30, R40 ;  /* 0x00000028001e7213 */ /* 0x000fc40000000000 */
[C---:B------:R-:W-:Y:S02]  /*0830*/  LOP3.LUT R49, R45.reuse, 0x9, RZ, 0xfc, !PT ;  /* 0x000000092d317812 */ /* 0x040fe400078efcff */
[C---:B0-----:R-:W-:Y:S02]  /*0840*/  LOP3.LUT R7, R45.reuse, 0x1f, RZ, 0xfc, !PT ;  /* 0x0000001f2d077812 */ /* 0x041fe400078efcff */
[----:B------:R-:W-:Y:S02]  /*0850*/  LOP3.LUT R47, R45, 0xb, RZ, 0xfc, !PT ;  /* 0x0000000b2d2f7812 */ /* 0x000fe400078efcff */
[----:B------:R-:W-:Y:S01]  /*0860*/  ISETP.GE.AND P2, PT, R7, RZ, PT ;  /* 0x000000ff0700720c */ /* 0x000fe20003f46270 */
[----:B-1----:R-:W-:Y:S01]  /*0870*/  IMAD.MOV R4, RZ, RZ, -R5 ;  /* 0x000000ffff047224 */ /* 0x002fe200078e0a05 */
[----:B------:R-:W-:Y:S02]  /*0880*/  IABS R32, R48 ;  /* 0x0000003000207213 */ /* 0x000fe40000000000 */
[----:B------:R-:W-:Y:S01]  /*0890*/  IABS R34, R49 ;  /* 0x0000003100227213 */ /* 0x000fe20000000000 */
[----:B------:R-:W-:Y:S01]  /*08a0*/  IMAD R11, R4, R9, RZ ;  /* 0x00000009040b7224 */ /* 0x000fe200078e02ff */
[C---:B------:R-:W-:Y:S01]  /*08b0*/  LOP3.LUT R50, R45.reuse, 0x8, RZ, 0xfc, !PT ;  /* 0x000000082d327812 */ /* 0x040fe200078efcff */
[----:B------:R-:W-:Y:S01]  /*08c0*/  IMAD.MOV.U32 R4, RZ, RZ, RZ ;  /* 0x000000ffff047224 */ /* 0x000fe200078e00ff */
[----:B------:R-:W-:-:S02]  /*08d0*/  LOP3.LUT R51, R45, 0x7, RZ, 0xfc, !PT ;  /* 0x000000072d337812 */ /* 0x000fc400078efcff */
[----:B------:R-:W-:Y:S01]  /*08e0*/  LOP3.LUT R52, R45, 0x6, RZ, 0xfc, !PT ;  /* 0x000000062d347812 */ /* 0x000fe200078efcff */
[----:B------:R-:W-:Y:S01]  /*08f0*/  IMAD.HI.U32 R4, R5, R11, R4 ;  /* 0x0000000b05047227 */ /* 0x000fe200078e0004 */
[C---:B------:R-:W-:Y:S02]  /*0900*/  LOP3.LUT R53, R45.reuse, 0x5, RZ, 0xfc, !PT ;  /* 0x000000052d357812 */ /* 0x040fe400078efcff */
[----:B------:R-:W-:Y:S01]  /*0910*/  IABS R36, R52 ;  /* 0x0000003400247213 */ /* 0x000fe20000000000 */
[----:B------:R-:W-:Y:S01]  /*0920*/  VIADD R5, R8, 0xffffffe ;  /* 0x0ffffffe08057836 */ /* 0x000fe20000000000 */
[----:B------:R-:W-:Y:S01]  /*0930*/  IABS R8, R7 ;  /* 0x0000000700087213 */ /* 0x000fe20000000000 */
[----:B------:R-:W-:Y:S01]  /*0940*/  IMAD.HI.U32 R4, R4, R6, RZ ;  /* 0x0000000604047227 */ /* 0x000fe200078e00ff */
[----:B------:R-:W-:Y:S02]  /*0950*/  IABS R38, R53 ;  /* 0x0000003500267213 */ /* 0x000fe40000000000 */
[C---:B------:R-:W-:Y:S01]  /*0960*/  LOP3.LUT R54, R45.reuse, 0x4, RZ, 0xfc, !PT ;  /* 0x000000042d367812 */ /* 0x040fe200078efcff */
[----:B------:R-:W0:Y:S01]  /*0970*/  F2I.FTZ.U32.TRUNC.NTZ R5, R5 ;  /* 0x0000000500057305 */ /* 0x000e22000021f000 */
[----:B------:R-:W-:Y:S01]  /*0980*/  IMAD.MOV R4, RZ, RZ, -R4 ;  /* 0x000000ffff047224 */ /* 0x000fe200078e0a04 */
[----:B------:R-:W-:-:S02]  /*0990*/  LOP3.LUT R55, R45, 0x3, RZ, 0xfc, !PT ;  /* 0x000000032d377812 */ /* 0x000fc400078efcff */
[----:B------:R-:W-:Y:S01]  /*09a0*/  IABS R46, R45 ;  /* 0x0000002d002e7213 */ /* 0x000fe20000000000 */
[----:B------:R-:W-:Y:S01]  /*09b0*/  IMAD R6, R9, R4, R6 ;  /* 0x0000000409067224 */ /* 0x000fe200078e0206 */
[C---:B------:R-:W-:Y:S02]  /*09c0*/  LOP3.LUT R56, R45.reuse, 0x2, RZ, 0xfc, !PT ;  /* 0x000000022d387812 */ /* 0x040fe400078efcff */
[----:B------:R-:W-:Y:S02]  /*09d0*/  LOP3.LUT R57, R45, 0x1, RZ, 0xfc, !PT ;  /* 0x000000012d397812 */ /* 0x000fe400078efcff */
[----:B------:R-:W-:Y:S02]  /*09e0*/  ISETP.GT.U32.AND P0, PT, R9, R6, PT ;  /* 0x000000060900720c */ /* 0x000fe40003f04070 */
[----:B------:R-:W-:Y:S02]  /*09f0*/  IABS R42, R56 ;  /* 0x00000038002a7213 */ /* 0x000fe40000000000 */
[----:B------:R-:W-:Y:S01]  /*0a00*/  IABS R44, R57 ;  /* 0x00000039002c7213 */ /* 0x000fe20000000000 */
[----:B0-----:R-:W-:Y:S01]  /*0a10*/  IMAD.MOV R4, RZ, RZ, -R5 ;  /* 0x000000ffff047224 */ /* 0x001fe200078e0a05 */
[----:B------:R-:W-:-:S02]  /*0a20*/  LOP3.LUT R186, R3, 0x60, RZ, 0xfc, !PT ;  /* 0x0000006003ba7812 */ /* 0x000fc400078efcff */
[C---:B------:R-:W-:Y:S01]  /*0a30*/  LOP3.LUT R182, R3.reuse, 0x62, RZ, 0xfc, !PT ;  /* 0x0000006203b67812 */ /* 0x040fe200078efcff */
[----:B------:R-:W-:Y:S01]  /*0a40*/  IMAD R11, R4, R39, RZ ;  /* 0x00000027040b7224 */ /* 0x000fe200078e02ff */
[C---:B------:R-:W-:Y:S01]  /*0a50*/  LOP3.LUT R181, R3.reuse, 0x64, RZ, 0xfc, !PT ;  /* 0x0000006403b57812 */ /* 0x040fe200078efcff */
[----:B------:R-:W-:Y:S01]  /*0a60*/  IMAD.MOV.U32 R4, RZ, RZ, RZ ;  /* 0x000000ffff047224 */ /* 0x000fe200078e00ff */
[C---:B------:R-:W-:Y:S01]  /*0a70*/  LOP3.LUT R191, R3.reuse, 0x58, RZ, 0xfc, !PT ;  /* 0x0000005803bf7812 */ /* 0x040fe200078efcff */
[----:B------:R-:W-:Y:S01]  /*0a80*/  @!P0 IMAD.IADD R6, R6, 0x1, -R9 ;  /* 0x0000000106068824 */ /* 0x000fe200078e0a09 */
[----:B------:R-:W-:Y:S01]  /*0a90*/  LOP3.LUT R189, R3, 0x5a, RZ, 0xfc, !PT ;  /* 0x0000005a03bd7812 */ /* 0x000fe200078efcff */
[----:B------:R-:W-:Y:S01]  /*0aa0*/  IMAD.HI.U32 R5, R5, R11, R4 ;  /* 0x0000000b05057227 */ /* 0x000fe200078e0004 */
[----:B------:R-:W-:Y:S02]  /*0ab0*/  LOP3.LUT R188, R3, 0x5c, RZ, 0xfc, !PT ;  /* 0x0000005c03bc7812 */ /* 0x000fe400078efcff */
[----:B------:R-:W-:-:S02]  /*0ac0*/  ISETP.GT.U32.AND P0, PT, R9, R6, PT ;  /* 0x000000060900720c */ /* 0x000fc40003f04070 */
[----:B------:R-:W-:Y:S01]  /*0ad0*/  LOP3.LUT R196, R3, 0x52, RZ, 0xfc, !PT ;  /* 0x0000005203c47812 */ /* 0x000fe200078efcff */
[----:B------:R-:W-:Y:S01]  /*0ae0*/  IMAD.HI.U32 R4, R5, R8, RZ ;  /* 0x0000000805047227 */ /* 0x000fe200078e00ff */
[C---:B------:R-:W-:Y:S02]  /*0af0*/  LOP3.LUT R195, R3.reuse, 0x54, RZ, 0xfc, !PT ;  /* 0x0000005403c37812 */ /* 0x040fe400078efcff */
[----:B------:R-:W-:Y:S01]  /*0b00*/  LOP3.LUT R194, R3, 0x56, RZ, 0xfc, !PT ;  /* 0x0000005603c27812 */ /* 0x000fe200078efcff */
[----:B------:R-:W-:Y:S01]  /*0b10*/  IMAD.MOV R10, RZ, RZ, -R4 ;  /* 0x000000ffff0a7224 */ /* 0x000fe200078e0a04 */
[----:B------:R-:W-:Y:S01]  /*0b20*/  LOP3.LUT R4, R45, 0x1e, RZ, 0xfc, !PT ;  /* 0x0000001e2d047812 */ /* 0x000fe200078efcff */
[----:B------:R-:W-:Y:S01]  /*0b30*/  IMAD.HI.U32 R25, R5, R30, RZ ;  /* 0x0000001e05197227 */ /* 0x000fe200078e00ff */
[----:B------:R-:W-:Y:S02]  /*0b40*/  LOP3.LUT R199, R3, 0x4a, RZ, 0xfc, !PT ;  /* 0x0000004a03c77812 */ /* 0x000fe400078efcff */
[----:B------:R-:W-:Y:S01]  /*0b50*/  ISETP.GE.AND P1, PT, R4, RZ, PT ;  /* 0x000000ff0400720c */ /* 0x000fe20003f26270 */
[----:B------:R-:W-:Y:S01]  /*0b60*/  IMAD R7, R39, R10, R8 ;  /* 0x0000000a27077224 */ /* 0x000fe200078e0208 */
[----:B------:R-:W-:Y:S01]  /*0b70*/  IABS R8, R4 ;  /* 0x0000000400087213 */ /* 0x000fe20000000000 */
[----:B------:R-:W-:Y:S01]  /*0b80*/  @!P0 IMAD.IADD R6, R6, 0x1, -R9 ;  /* 0x0000000106068824 */ /* 0x000fe200078e0a09 */
[----:B------:R-:W-:Y:S01]  /*0b90*/  LOP3.LUT R4, R45, 0x1d, RZ, 0xfc, !PT ;  /* 0x0000001d2d047812 */ /* 0x000fe200078efcff */
[----:B------:R-:W-:Y:S01]  /*0ba0*/  IMAD.HI.U32 R9, R5, R14, RZ ;  /* 0x0000000e05097227 */ /* 0x000fe200078e00ff */
[----:B------:R-:W-:-:S02]  /*0bb0*/  ISETP.GT.U32.AND P0, PT, R39, R7, PT ;  /* 0x000000072700720c */ /* 0x000fc40003f04070 */
[----:B------:R-:W-:Y:S01]  /*0bc0*/  ISETP.GE.AND P4, PT, R4, RZ, PT ;  /* 0x000000ff0400720c */ /* 0x000fe20003f86270 */
[----:B------:R-:W-:Y:S01]  /*0bd0*/  IMAD.HI.U32 R10, R5, R16, RZ ;  /* 0x00000010050a7227 */ /* 0x000fe200078e00ff */
[----:B------:R-:W-:Y:S02]  /*0be0*/  IABS R12, R4 ;  /* 0x00000004000c7213 */ /* 0x000fe40000000000 */
[----:B------:R-:W-:Y:S01]  /*0bf0*/  LOP3.LUT R198, R3, 0x4c, RZ, 0xfc, !PT ;  /* 0x0000004c03c67812 */ /* 0x000fe200078efcff */
[----:B------:R-:W-:Y:S01]  /*0c00*/  IMAD.HI.U32 R4, R5, R8, RZ ;  /* 0x0000000805047227 */ /* 0x000fe200078e00ff */
[C---:B------:R-:W-:Y:S02]  /*0c10*/  LOP3.LUT R197, R3.reuse, 0x50, RZ, 0xfc, !PT ;  /* 0x0000005003c57812 */ /* 0x040fe400078efcff */
[C---:B------:R-:W-:Y:S01]  /*0c20*/  LOP3.LUT R202, R3.reuse, 0x44, RZ, 0xfc, !PT ;  /* 0x0000004403ca7812 */ /* 0x040fe200078efcff */
[----:B------:R-:W-:Y:S01]  /*0c30*/  IMAD.MOV R11, RZ, RZ, -R4 ;  /* 0x000000ffff0b7224 */ /* 0x000fe200078e0a04 */
[----:B------:R-:W-:Y:S01]  /*0c40*/  LOP3.LUT R201, R3, 0x46, RZ, 0xfc, !PT ;  /* 0x0000004603c97812 */ /* 0x000fe200078efcff */
[----:B------:R-:W-:Y:S01]  /*0c50*/  IMAD.HI.U32 R4, R5, R12, RZ ;  /* 0x0000000c05047227 */ /* 0x000fe200078e00ff */
[----:B------:R-:W-:-:S02]  /*0c60*/  LOP3.LUT R200, R3, 0x48, RZ, 0xfc, !PT ;  /* 0x0000004803c87812 */ /* 0x000fc400078efcff */
[----:B------:R-:W-:Y:S01]  /*0c70*/  LOP3.LUT R205, R3, 0x3c, RZ, 0xfc, !PT ;  /* 0x0000003c03cd7812 */ /* 0x000fe200078efcff */
[----:B------:R-:W-:Y:S01]  /*0c80*/  IMAD R8, R39, R11, R8 ;  /* 0x0000000b27087224 */ /* 0x000fe200078e0208 */
[C---:B------:R-:W-:Y:S01]  /*0c90*/  LOP3.LUT R204, R3.reuse, 0x40, RZ, 0xfc, !PT ;  /* 0x0000004003cc7812 */ /* 0x040fe200078efcff */
[----:B------:R-:W-:Y:S01]  /*0ca0*/  IMAD.MOV R11, RZ, RZ, -R4 ;  /* 0x000000ffff0b7224 */ /* 0x000fe200078e0a04 */
[C---:B------:R-:W-:Y:S01]  /*0cb0*/  LOP3.LUT R203, R3.reuse, 0x42, RZ, 0xfc, !PT ;  /* 0x0000004203cb7812 */ /* 0x040fe200078efcff */
[----:B------:R-:W-:Y:S01]  /*0cc0*/  IMAD.MOV.U32 R4, RZ, RZ, R6 ;  /* 0x000000ffff047224 */ /* 0x000fe200078e0006 */
[----:B------:R-:W-:Y:S01]  /*0cd0*/  LOP3.LUT R208, R3, 0x36, RZ, 0xfc, !PT ;  /* 0x0000003603d07812 */ /* 0x000fe200078efcff */
[----:B------:R-:W-:Y:S01]  /*0ce0*/  IMAD R6, R39, R11, R12 ;  /* 0x0000000b27067224 */ /* 0x000fe200078e020c */
[----:B------:R-:W-:Y:S01]  /*0cf0*/  LOP3.LUT R207, R3, 0x38, RZ, 0xfc, !PT ;  /* 0x0000003803cf7812 */ /* 0x000fe200078efcff */
[----:B------:R-:W-:Y:S01]  /*0d00*/  @!P5 IMAD.MOV R4, RZ, RZ, -R4 ;  /* 0x000000ffff04d224 */ /* 0x000fe200078e0a04 */
[----:B------:R-:W-:Y:S01]  /*0d10*/  @!P3 LOP3.LUT R4, RZ, R28, RZ, 0x33, !PT ;  /* 0x0000001cff04b212 */ /* 0x000fe200078e33ff */
[----:B------:R-:W-:Y:S01]  /*0d20*/  IMAD.MOV R9, RZ, RZ, -R9 ;  /* 0x000000ffff097224 */ /* 0x000fe200078e0a09 */
[C---:B------:R-:W-:Y:S01]  /*0d30*/  ISETP.GT.U32.AND P6, PT, R39.reuse, R6, PT ;  /* 0x000000062700720c */ /* 0x040fe20003fc4070 */
[----:B------:R-:W-:Y:S01]  /*0d40*/  IMAD.MOV R13, RZ, RZ, -R10 ;  /* 0x000000ffff0d7224 */ /* 0x000fe200078e0a0a */
[----:B------:R-:W-:Y:S01]  /*0d50*/  ISETP.GT.U32.AND P3, PT, R39, R8, PT ;  /* 0x000000082700720c */ /* 0x000fe20003f64070 */
[----:B------:R-:W-:Y:S01]  /*0d60*/  @!P0 IMAD.IADD R7, R7, 0x1, -R39 ;  /* 0x0000000107078824 */ /* 0x000fe200078e0a27 */
[----:B------:R-:W-:Y:S01]  /*0d70*/  IABS R28, R31 ;  /* 0x0000001f001c7213 */ /* 0x000fe20000000000 */
[C---:B------:R-:W-:Y:S01]  /*0d80*/  IMAD R10, R39.reuse, R9, R14 ;  /* 0x00000009270a7224 */ /* 0x040fe200078e020e */
[----:B------:R-:W-:Y:S01]  /*0d90*/  IABS R14, R19 ;  /* 0x00000013000e7213 */ /* 0x000fe20000000000 */
[C---:B------:R-:W-:Y:S01]  /*0da0*/  IMAD R11, R39.reuse, R13, R16 ;  /* 0x0000000d270b7224 */ /* 0x040fe200078e0210 */
[----:B------:R-:W-:Y:S01]  /*0db0*/  IABS R16, R21 ;  /* 0x0000001500107213 */ /* 0x000fe20000000000 */
[----:B------:R-:W-:Y:S01]  /*0dc0*/  IMAD R125, R4, UR4, RZ ;  /* 0x00000004047d7c24 */ /* 0x000fe2000f8e02ff */
[----:B------:R-:W-:Y:S01]  /*0dd0*/  ISETP.GT.U32.AND P5, PT, R39, R7, PT ;  /* 0x000000072700720c */ /* 0x000fe20003fa4070 */
[----:B------:R-:W-:Y:S01]  /*0de0*/  IMAD.HI.U32 R9, R5, R14, RZ ;  /* 0x0000000e05097227 */ /* 0x000fe200078e00ff */
[----:B------:R-:W-:Y:S01]  /*0df0*/  UMOV UR4, URZ ;  /* 0x0000003f00047c82 */ /* 0x000fe20008000000 */
[----:B------:R-:W-:-:S02]  /*0e00*/  LOP3.LUT R206, R3, 0x3a, RZ, 0xfc, !PT ;  /* 0x0000003a03ce7812 */ /* 0x000fc400078efcff */
[--C-:B------:R-:W-:Y:S01]  /*0e10*/  @!P6 IMAD.IADD R6, R6, 0x1, -R39.reuse ;  /* 0x000000010606e824 */ /* 0x100fe200078e0a27 */
[----:B------:R-:W-:Y:S01]  /*0e20*/  ISETP.GT.U32.AND P6, PT, R39, R10, PT ;  /* 0x0000000a2700720c */ /* 0x000fe20003fc4070 */
[----:B------:R-:W-:Y:S01]  /*0e30*/  IMAD.HI.U32 R12, R5, R16, RZ ;  /* 0x00000010050c7227 */ /* 0x000fe200078e00ff */
[----:B------:R-:W-:Y:S02]  /*0e40*/  LEA.HI R58, R0, 0x4e, RZ, 0x1a ;  /* 0x0000004e003a7811 */ /* 0x000fe400078fd0ff */
[----:B------:R-:W-:Y:S01]  /*0e50*/  ISETP.GT.U32.AND P0, PT, R39, R6, PT ;  /* 0x000000062700720c */ /* 0x000fe20003f04070 */
[--C-:B------:R-:W-:Y:S01]  /*0e60*/  @!P3 IMAD.IADD R8, R8, 0x1, -R39.reuse ;  /* 0x000000010808b824 */ /* 0x100fe200078e0a27 */
[C---:B------:R-:W-:Y:S01]  /*0e70*/  LEA.HI R59, R0.reuse, 0x3e, RZ, 0x1a ;  /* 0x0000003e003b7811 */ /* 0x040fe200078fd0ff */
[----:B------:R-:W-:Y:S01]  /*0e80*/  IMAD.MOV R13, RZ, RZ, -R12 ;  /* 0x000000ffff0d7224 */ /* 0x000fe200078e0a0c */
[----:B------:R-:W-:Y:S01]  /*0e90*/  LEA.HI R60, R0, 0x2e, RZ, 0x1a ;  /* 0x0000002e003c7811 */ /* 0x000fe200078fd0ff */
[--C-:B------:R-:W-:Y:S01]  /*0ea0*/  @!P5 IMAD.IADD R7, R7, 0x1, -R39.reuse ;  /* 0x000000010707d824 */ /* 0x100fe200078e0a27 */
[C---:B------:R-:W-:Y:S01]  /*0eb0*/  ISETP.GT.U32.AND P3, PT, R39.reuse, R8, PT ;  /* 0x000000082700720c */ /* 0x040fe20003f64070 */
[C---:B------:R-:W-:Y:S01]  /*0ec0*/  IMAD R13, R39.reuse, R13, R16 ;  /* 0x0000000d270d7224 */ /* 0x040fe200078e0210 */
[C---:B------:R-:W-:Y:S01]  /*0ed0*/  ISETP.GT.U32.AND P5, PT, R39.reuse, R11, PT ;  /* 0x0000000b2700720c */ /* 0x040fe20003fa4070 */
[----:B------:R-:W-:Y:S01]  /*0ee0*/  @!P6 IMAD.IADD R10, R10, 0x1, -R39 ;  /* 0x000000010a0ae824 */ /* 0x000fe200078e0a27 */
[----:B------:R-:W-:Y:S01]  /*0ef0*/  LEA.HI R61, R0, 0x1e, RZ, 0x1a ;  /* 0x0000001e003d7811 */ /* 0x000fe200078fd0ff */
[----:B------:R-:W-:Y:S01]  /*0f00*/  IMAD.MOV R9, RZ, RZ, -R9 ;  /* 0x000000ffff097224 */ /* 0x000fe200078e0a09 */
[----:B------:R-:W-:Y:S01]  /*0f10*/  ISETP.GT.U32.AND P6, PT, R39, R13, PT ;  /* 0x0000000d2700720c */ /* 0x000fe20003fc4070 */
[----:B------:R-:W-:Y:S01]  /*0f20*/  @!P0 IMAD.IADD R6, R6, 0x1, -R39 ;  /* 0x0000000106068824 */ /* 0x000fe200078e0a27 */
[----:B------:R-:W-:Y:S01]  /*0f30*/  ISETP.GE.AND P0, PT, R15, RZ, PT ;  /* 0x000000ff0f00720c */ /* 0x000fe20003f06270 */
[----:B------:R-:W-:Y:S01]  /*0f40*/  IMAD R12, R39, R9, R14 ;  /* 0x00000009270c7224 */ /* 0x000fe200078e020e */
[----:B------:R-:W-:Y:S01]  /*0f50*/  LEA.HI R62, R0, 0xe, RZ, 0x1a ;  /* 0x0000000e003e7811 */ /* 0x000fe200078fd0ff */
[----:B------:R-:W-:Y:S01]  /*0f60*/  IMAD.HI.U32 R9, R5, R18, RZ ;  /* 0x0000001205097227 */ /* 0x000fe200078e00ff */
[----:B------:R-:W-:-:S02]  /*0f70*/  LOP3.LUT R63, R3, 0x7c, RZ, 0xfc, !PT ;  /* 0x0000007c033f7812 */ /* 0x000fc400078efcff */
[----:B------:R-:W-:Y:S01]  /*0f80*/  LOP3.LUT R231, R3, 0x2, RZ, 0xfc, !PT ;  /* 0x0000000203e77812 */ /* 0x000fe200078efcff */
[--C-:B------:R-:W-:Y:S01]  /*0f90*/  @!P3 IMAD.IADD R8, R8, 0x1, -R39.reuse ;  /* 0x000000010808b824 */ /* 0x100fe200078e0a27 */
[----:B------:R-:W-:Y:S01]  /*0fa0*/  ISETP.GT.U32.AND P3, PT, R39, R12, PT ;  /* 0x0000000c2700720c */ /* 0x000fe20003f64070 */
[--C-:B------:R-:W-:Y:S01]  /*0fb0*/  @!P5 IMAD.IADD R11, R11, 0x1, -R39.reuse ;  /* 0x000000010b0bd824 */ /* 0x100fe200078e0a27 */
[----:B------:R-:W-:Y:S01]  /*0fc0*/  ISETP.GE.AND P5, PT, R17, RZ, PT ;  /* 0x000000ff1100720c */ /* 0x000fe20003fa6270 */
[----:B------:R-:W-:Y:S01]  /*0fd0*/  IMAD.HI.U32 R14, R5, R20, RZ ;  /* 0x00000014050e7227 */ /* 0x000fe200078e00ff */
[----:B------:R-:W-:Y:S02]  /*0fe0*/  LOP3.LUT R17, R45, 0x16, RZ, 0xfc, !PT ;  /* 0x000000162d117812 */ /* 0x000fe400078efcff */
[----:B------:R-:W-:Y:S01]  /*0ff0*/  LOP3.LUT R230, R3, 0x4, RZ, 0xfc, !PT ;  /* 0x0000000403e67812 */ /* 0x000fe200078efcff */
[----:B------:R-:W-:Y:S01]  /*1000*/  @!P6 IMAD.IADD R13, R13, 0x1, -R39 ;  /* 0x000000010d0de824 */ /* 0x000fe200078e0a27 */
[----:B------:R-:W-:Y:S01]  /*1010*/  ISETP.GT.U32.AND P6, PT, R39, R11, PT ;  /* 0x0000000b2700720c */ /* 0x000fe20003fc4070 */
[----:B------:R-:W-:Y:S01]  /*1020*/  IMAD.MOV R9, RZ, RZ, -R9 ;  /* 0x000000ffff097224 */ /* 0x000fe200078e0a09 */
[C---:B------:R-:W-:Y:S01]  /*1030*/  LOP3.LUT R229, R3.reuse, 0x6, RZ, 0xfc, !PT ;  /* 0x0000000603e57812 */ /* 0x040fe200078efcff */
[----:B------:R-:W-:Y:S01]  /*1040*/  IMAD.MOV R15, RZ, RZ, -R14 ;  /* 0x000000ffff0f7224 */ /* 0x000fe200078e0a0e */
[----:B------:R-:W-:Y:S01]  /*1050*/  LOP3.LUT R228, R3, 0x8, RZ, 0xfc, !PT ;  /* 0x0000000803e47812 */ /* 0x000fe200078efcff */
[----:B------:R-:W-:Y:S01]  /*1060*/  IMAD R14, R39, R9, R18 ;  /* 0x00000009270e7224 */ /* 0x000fe200078e0212 */
[----:B------:R-:W-:Y:S01]  /*1070*/  IABS R18, R17 ;  /* 0x0000001100127213 */ /* 0x000fe20000000000 */
[----:B------:R-:W-:Y:S01]  /*1080*/  IMAD.MOV.U32 R9, RZ, RZ, R6 ;  /* 0x000000ffff097224 */ /* 0x000fe200078e0006 */
[----:B------:R-:W-:Y:S01]  /*1090*/  LOP3.LUT R227, R3, 0xa, RZ, 0xfc, !PT ;  /* 0x0000000a03e37812 */ /* 0x000fe200078efcff */
[C---:B------:R-:W-:Y:S01]  /*10a0*/  IMAD R15, R39.reuse, R15, R20 ;  /* 0x0000000f270f7224 */ /* 0x040fe200078e0214 */
[----:B------:R-:W-:Y:S01]  /*10b0*/  IABS R20, R24 ;  /* 0x0000001800147213 */ /* 0x000fe20000000000 */
[----:B------:R-:W-:Y:S01]  /*10c0*/  @!P3 IMAD.IADD R12, R12, 0x1, -R39 ;  /* 0x000000010c0cb824 */ /* 0x000fe200078e0a27 */
[C---:B------:R-:W-:Y:S01]  /*10d0*/  ISETP.GT.U32.AND P3, PT, R39.reuse, R10, PT ;  /* 0x0000000a2700720c */ /* 0x040fe20003f64070 */
[----:B------:R-:W-:Y:S01]  /*10e0*/  @!P4 IMAD.MOV R9, RZ, RZ, -R9 ;  /* 0x000000ffff09c224 */ /* 0x000fe200078e0a09 */
[----:B------:R-:W-:Y:S01]  /*10f0*/  ISETP.GT.U32.AND P4, PT, R39, R14, PT ;  /* 0x0000000e2700720c */ /* 0x000fe20003f84070 */
[----:B------:R-:W-:Y:S01]  /*1100*/  @!P6 IMAD.IADD R11, R11, 0x1, -R39 ;  /* 0x000000010b0be824 */ /* 0x000fe200078e0a27 */
[C---:B------:R-:W-:Y:S01]  /*1110*/  ISETP.GT.U32.AND P6, PT, R39.reuse, R15, PT ;  /* 0x0000000f2700720c */ /* 0x040fe20003fc4070 */
[----:B------:R-:W-:Y:S01]  /*1120*/  @!P1 IMAD.MOV R8, RZ, RZ, -R8 ;  /* 0x000000ffff089224 */ /* 0x000fe200078e0a08 */
[----:B------:R-:W-:Y:S01]  /*1130*/  ISETP.GT.U32.AND P1, PT, R39, R12, PT ;  /* 0x0000000c2700720c */ /* 0x000fe20003f24070 */
[----:B------:R-:W-:Y:S01]  /*1140*/  IMAD.HI.U32 R6, R5, R18, RZ ;  /* 0x0000001205067227 */ /* 0x000fe200078e00ff */
[----:B------:R-:W-:-:S02]  /*1150*/  LOP3.LUT R226, R3, 0xc, RZ, 0xfc, !PT ;  /* 0x0000000c03e27812 */ /* 0x000fc400078efcff */
[----:B------:R-:W-:Y:S01]  /*1160*/  LOP3.LUT R225, R3, 0x10, RZ, 0xfc, !PT ;  /* 0x0000001003e17812 */ /* 0x000fe200078efcff */
[----:B------:R-:W-:Y:S01]  /*1170*/  @!P2 IMAD.MOV R7, RZ, RZ, -R7 ;  /* 0x000000ffff07a224 */ /* 0x000fe200078e0a07 */
[----:B------:R-:W-:Y:S01]  /*1180*/  ISETP.GT.U32.AND P2, PT, R39, R13, PT ;  /* 0x0000000d2700720c */ /* 0x000fe20003f44070 */
[----:B------:R-:W-:Y:S01]  /*1190*/  IMAD.MOV R6, RZ, RZ, -R6 ;  /* 0x000000ffff067224 */ /* 0x000fe200078e0a06 */
[----:B------:R-:W-:Y:S01]  /*11a0*/  LOP3.LUT R224, R3, 0x12, RZ, 0xfc, !PT ;  /* 0x0000001203e07812 */ /* 0x000fe200078efcff */
[--C-:B------:R-:W-:Y:S01]  /*11b0*/  @!P3 IMAD.IADD R10, R10, 0x1, -R39.reuse ;  /* 0x000000010a0ab824 */ /* 0x100fe200078e0a27 */
[----:B------:R-:W-:Y:S01]  /*11c0*/  ISETP.GE.AND P3, PT, R19, RZ, PT ;  /* 0x000000ff1300720c */ /* 0x000fe20003f66270 */
[----:B------:R-:W-:Y:S01]  /*11d0*/  @!P4 IMAD.IADD R14, R14, 0x1, -R39 ;  /* 0x000000010e0ec824 */ /* 0x000fe200078e0a27 */
[----:B------:R-:W-:Y:S01]  /*11e0*/  LOP3.LUT R19, R45, 0x14, RZ, 0xfc, !PT ;  /* 0x000000142d137812 */ /* 0x000fe200078efcff */
[----:B------:R-:W-:Y:S01]  /*11f0*/  IMAD R6, R39, R6, R18 ;  /* 0x0000000627067224 */ /* 0x000fe200078e0212 */
[----:B------:R-:W-:Y:S01]  /*1200*/  LOP3.LUT R18, R45, 0x13, RZ, 0xfc, !PT ;  /* 0x000000132d127812 */ /* 0x000fe200078efcff */
[----:B------:R-:W-:Y:S01]  /*1210*/  IMAD.HI.U32 R16, R5, R20, RZ ;  /* 0x0000001405107227 */ /* 0x000fe200078e00ff */
[----:B------:R-:W-:-:S02]  /*1220*/  ISETP.GE.AND P4, PT, R23, RZ, PT ;  /* 0x000000ff1700720c */ /* 0x000fc40003f86270 */
[----:B------:R-:W-:Y:S01]  /*1230*/  LOP3.LUT R23, R45, 0x10, RZ, 0xfc, !PT ;  /* 0x000000102d177812 */ /* 0x000fe200078efcff */
[--C-:B------:R-:W-:Y:S01]  /*1240*/  @!P6 IMAD.IADD R15, R15, 0x1, -R39.reuse ;  /* 0x000000010f0fe824 */ /* 0x100fe200078e0a27 */
[C---:B------:R-:W-:Y:S01]  /*1250*/  ISETP.GT.U32.AND P6, PT, R39.reuse, R6, PT ;  /* 0x000000062700720c */ /* 0x040fe20003fc4070 */
[----:B------:R-:W-:Y:S01]  /*1260*/  @!P0 IMAD.MOV R10, RZ, RZ, -R10 ;  /* 0x000000ffff0a8224 */ /* 0x000fe200078e0a0a */
[----:B------:R-:W-:Y:S01]  /*1270*/  ISETP.GT.U32.AND P0, PT, R39, R14, PT ;  /* 0x0000000e2700720c */ /* 0x000fe20003f04070 */
[--C-:B------:R-:W-:Y:S01]  /*1280*/  @!P1 IMAD.IADD R12, R12, 0x1, -R39.reuse ;  /* 0x000000010c0c9824 */ /* 0x100fe200078e0a27 */
[----:B------:R-:W-:Y:S01]  /*1290*/  ISETP.GE.AND P1, PT, R21, RZ, PT ;  /* 0x000000ff1500720c */ /* 0x000fe20003f26270 */
[----:B------:R-:W-:Y:S01]  /*12a0*/  @!P2 IMAD.IADD R13, R13, 0x1, -R39 ;  /* 0x000000010d0da824 */ /* 0x000fe200078e0a27 */
[----:B------:R-:W-:Y:S01]  /*12b0*/  ISETP.GE.AND P2, PT, R22, RZ, PT ;  /* 0x000000ff1600720c */ /* 0x000fe20003f46270 */
[----:B------:R-:W-:Y:S01]  /*12c0*/  IMAD.MOV R16, RZ, RZ, -R16 ;  /* 0x000000ffff107224 */ /* 0x000fe200078e0a10 */
[----:B------:R-:W-:Y:S01]  /*12d0*/  IABS R22, R18 ;  /* 0x0000001200167213 */ /* 0x000fe20000000000 */
[----:B------:R-:W-:Y:S01]  /*12e0*/  @!P3 IMAD.MOV R12, RZ, RZ, -R12 ;  /* 0x000000ffff0cb224 */ /* 0x000fe200078e0a0c */
[----:B------:R-:W-:Y:S01]  /*12f0*/  IABS R26, R23 ;  /* 0x00000017001a7213 */ /* 0x000fe20000000000 */
[C---:B------:R-:W-:Y:S01]  /*1300*/  IMAD R16, R39.reuse, R16, R20 ;  /* 0x0000001027107224 */ /* 0x040fe200078e0214 */
[----:B------:R-:W-:Y:S01]  /*1310*/  IABS R20, R19 ;  /* 0x0000001300147213 */ /* 0x000fe20000000000 */
[----:B------:R-:W-:Y:S01]  /*1320*/  @!P5 IMAD.MOV R11, RZ, RZ, -R11 ;  /* 0x000000ffff0bd224 */ /* 0x000fe200078e0a0b */
[C---:B------:R-:W-:Y:S01]  /*1330*/  ISETP.GT.U32.AND P5, PT, R39.reuse, R15, PT ;  /* 0x0000000f2700720c */ /* 0x040fe20003fa4070 */
[--C-:B------:R-:W-:Y:S01]  /*1340*/  @!P0 IMAD.IADD R14, R14, 0x1, -R39.reuse ;  /* 0x000000010e0e8824 */ /* 0x100fe200078e0a27 */
[----:B------:R-:W-:Y:S01]  /*1350*/  ISETP.GT.U32.AND P3, PT, R39, R16, PT ;  /* 0x000000102700720c */ /* 0x000fe20003f64070 */
[----:B------:R-:W-:Y:S01]  /*1360*/  @!P6 IMAD.IADD R6, R6, 0x1, -R39 ;  /* 0x000000010606e824 */ /* 0x000fe200078e0a27 */
[----:B------:R-:W-:Y:S01]  /*1370*/  ISETP.GE.AND P6, PT, R18, RZ, PT ;  /* 0x000000ff1200720c */ /* 0x000fe20003fc6270 */
[----:B------:R-:W-:Y:S01]  /*1380*/  @!P1 IMAD.MOV R13, RZ, RZ, -R13 ;  /* 0x000000ffff0d9224 */ /* 0x000fe200078e0a0d */
[----:B------:R-:W-:Y:S01]  /*1390*/  ISETP.GE.AND P1, PT, R17, RZ, PT ;  /* 0x000000ff1100720c */ /* 0x000fe20003f26270 */
[----:B------:R-:W-:Y:S01]  /*13a0*/  IMAD.HI.U32 R17, R5, R20, RZ ;  /* 0x0000001405117227 */ /* 0x000fe200078e00ff */
[----:B------:R-:W-:-:S02]  /*13b0*/  ISETP.GE.AND P0, PT, R24, RZ, PT ;  /* 0x000000ff1800720c */ /* 0x000fc40003f06270 */
[----:B------:R-:W-:Y:S01]  /*13c0*/  LOP3.LUT R223, R3, 0x14, RZ, 0xfc, !PT ;  /* 0x0000001403df7812 */ /* 0x000fe200078efcff */
[----:B------:R-:W-:Y:S01]  /*13d0*/  @!P2 IMAD.MOV R14, RZ, RZ, -R14 ;  /* 0x000000ffff0ea224 */ /* 0x000fe200078e0a0e */
[----:B------:R-:W-:Y:S01]  /*13e0*/  ISETP.GT.U32.AND P2, PT, R39, R6, PT ;  /* 0x000000062700720c */ /* 0x000fe20003f44070 */
[----:B------:R-:W-:Y:S01]  /*13f0*/  IMAD.MOV R17, RZ, RZ, -R17 ;  /* 0x000000ffff117224 */ /* 0x000fe200078e0a11 */
[C---:B------:R-:W-:Y:S01]  /*1400*/  LOP3.LUT R222, R3.reuse, 0x16, RZ, 0xfc, !PT ;  /* 0x0000001603de7812 */ /* 0x040fe200078efcff */
[----:B------:R-:W-:Y:S01]  /*1410*/  @!P3 IMAD.IADD R16, R16, 0x1, -R39 ;  /* 0x000000011010b824 */ /* 0x000fe200078e0a27 */
[----:B------:R-:W-:Y:S01]  /*1420*/  LOP3.LUT R221, R3, 0x18, RZ, 0xfc, !PT ;  /* 0x0000001803dd7812 */ /* 0x000fe200078efcff */
[----:B------:R-:W-:Y:S01]  /*1430*/  IMAD R18, R39, R17, R20 ;  /* 0x0000001127127224 */ /* 0x000fe200078e0214 */
[----:B------:R-:W-:Y:S01]  /*1440*/  LOP3.LUT R20, R45, 0x11, RZ, 0xfc, !PT ;  /* 0x000000112d147812 */ /* 0x000fe200078efcff */
[----:B------:R-:W-:Y:S01]  /*1450*/  IMAD.HI.U32 R17, R5, R22, RZ ;  /* 0x0000001605117227 */ /* 0x000fe200078e00ff */
[----:B------:R-:W-:-:S02]  /*1460*/  ISETP.GT.U32.AND P3, PT, R39, R16, PT ;  /* 0x000000102700720c */ /* 0x000fc40003f64070 */
[----:B------:R-:W-:Y:S01]  /*1470*/  LOP3.LUT R220, R3, 0x1a, RZ, 0xfc, !PT ;  /* 0x0000001a03dc7812 */ /* 0x000fe200078efcff */
[----:B------:R-:W-:Y:S01]  /*1480*/  @!P5 IMAD.IADD R15, R15, 0x1, -R39 ;  /* 0x000000010f0fd824 */ /* 0x000fe200078e0a27 */
[----:B------:R-:W-:Y:S01]  /*1490*/  ISETP.GE.AND P5, PT, R19, RZ, PT ;  /* 0x000000ff1300720c */ /* 0x000fe20003fa6270 */
[----:B------:R-:W-:Y:S01]  /*14a0*/  IMAD.MOV R17, RZ, RZ, -R17 ;  /* 0x000000ffff117224 */ /* 0x000fe200078e0a11 */
[----:B------:R-:W-:Y:S01]  /*14b0*/  LOP3.LUT R19, R45, 0x12, RZ, 0xfc, !PT ;  /* 0x000000122d137812 */ /* 0x000fe200078efcff */
[----:B------:R-:W-:Y:S01]  /*14c0*/  @!P2 IMAD.IADD R6, R6, 0x1, -R39 ;  /* 0x000000010606a824 */ /* 0x000fe200078e0a27 */
[----:B------:R-:W-:Y:S01]  /*14d0*/  ISETP.GT.U32.AND P2, PT, R39, R18, PT ;  /* 0x000000122700720c */ /* 0x000fe20003f44070 */
[----:B------:R-:W-:Y:S01]  /*14e0*/  @!P4 IMAD.MOV R15, RZ, RZ, -R15 ;  /* 0x000000ffff0fc224 */ /* 0x000fe200078e0a0f */
[----:B------:R-:W-:Y:S01]  /*14f0*/  ISETP.GE.AND P4, PT, R19, RZ, PT ;  /* 0x000000ff1300720c */ /* 0x000fe20003f86270 */
[----:B------:R-:W-:Y:S01]  /*1500*/  IMAD R58, R58, R64, RZ ;  /* 0x000000403a3a7224 */ /* 0x000fe200078e02ff */
[----:B------:R-:W-:Y:S01]  /*1510*/  IABS R24, R19 ;  /* 0x0000001300187213 */ /* 0x000fe20000000000 */
[----:B------:R-:W-:Y:S01]  /*1520*/  IMAD R19, R39, R17, R22 ;  /* 0x0000001127137224 */ /* 0x000fe200078e0216 */
[C---:B------:R-:W-:Y:S01]  /*1530*/  LOP3.LUT R219, R3.reuse, 0x1c, RZ, 0xfc, !PT ;  /* 0x0000001c03db7812 */ /* 0x040fe200078efcff */
[----:B------:R-:W-:Y:S01]  /*1540*/  IMAD.MOV.U32 R17, RZ, RZ, R6 ;  /* 0x000000ffff117224 */ /* 0x000fe200078e0006 */
[----:B------:R-:W-:Y:S01]  /*1550*/  LOP3.LUT R218, R3, 0x20, RZ, 0xfc, !PT ;  /* 0x0000002003da7812 */ /* 0x000fe200078efcff */
[----:B------:R-:W-:Y:S01]  /*1560*/  @!P3 IMAD.IADD R16, R16, 0x1, -R39 ;  /* 0x000000011010b824 */ /* 0x000fe200078e0a27 */
[----:B------:R-:W-:Y:S01]  /*1570*/  ISETP.GE.AND P3, PT, R20, RZ, PT ;  /* 0x000000ff1400720c */ /* 0x000fe20003f66270 */
[----:B------:R-:W-:Y:S01]  /*1580*/  @!P1 IMAD.MOV R17, RZ, RZ, -R17 ;  /* 0x000000ffff119224 */ /* 0x000fe200078e0a11 */
[----:B------:R-:W-:Y:S01]  /*1590*/  ISETP.GT.U32.AND P1, PT, R39, R19, PT ;  /* 0x000000132700720c */ /* 0x000fe20003f24070 */
[----:B------:R-:W-:Y:S01]  /*15a0*/  @!P2 IMAD.IADD R18, R18, 0x1, -R39 ;  /* 0x000000011212a824 */ /* 0x000fe200078e0a27 */
[----:B------:R-:W-:Y:S01]  /*15b0*/  IABS R20, R20 ;  /* 0x0000001400147213 */ /* 0x000fe20000000000 */
[----:B------:R-:W-:Y:S01]  /*15c0*/  @!P0 IMAD.MOV R16, RZ, RZ, -R16 ;  /* 0x000000ffff108224 */ /* 0x000fe200078e0a10 */
[----:B------:R-:W-:Y:S01]  /*15d0*/  ISETP.GE.AND P0, PT, R23, RZ, PT ;  /* 0x000000ff1700720c */ /* 0x000fe20003f06270 */
[----:B------:R-:W-:Y:S01]  /*15e0*/  IMAD R59, R59, R64, RZ ;  /* 0x000000403b3b7224 */ /* 0x000fe200078e02ff */
[----:B------:R-:W-:Y:S01]  /*15f0*/  ISETP.GT.U32.AND P2, PT, R39, R18, PT ;  /* 0x000000122700720c */ /* 0x000fe20003f44070 */
[----:B------:R-:W-:Y:S01]  /*1600*/  IMAD.MOV.U32 R22, RZ, RZ, R20 ;  /* 0x000000ffff167224 */ /* 0x000fe200078e0014 */
[----:B------:R-:W-:Y:S01]  /*1610*/  LOP3.LUT R217, R3, 0x22, RZ, 0xfc, !PT ;  /* 0x0000002203d97812 */ /* 0x000fe200078efcff */
[----:B------:R-:W-:Y:S01]  /*1620*/  IMAD.HI.U32 R20, R5, R24, RZ ;  /* 0x0000001805147227 */ /* 0x000fe200078e00ff */
[----:B------:R-:W-:-:S02]  /*1630*/  LOP3.LUT R216, R3, 0x24, RZ, 0xfc, !PT ;  /* 0x0000002403d87812 */ /* 0x000fc400078efcff */
[----:B------:R-:W-:Y:S01]  /*1640*/  LOP3.LUT R215, R3, 0x26, RZ, 0xfc, !PT ;  /* 0x0000002603d77812 */ /* 0x000fe200078efcff */
[----:B------:R-:W-:Y:S01]  /*1650*/  @!P1 IMAD.IADD R19, R19, 0x1, -R39 ;  /* 0x0000000113139824 */ /* 0x000fe200078e0a27 */
[----:B------:R-:W-:Y:S01]  /*1660*/  LOP3.LUT R214, R3, 0x28, RZ, 0xfc, !PT ;  /* 0x0000002803d67812 */ /* 0x000fe200078efcff */
[----:B------:R-:W-:Y:S01]  /*1670*/  IMAD.HI.U32 R21, R5, R22, RZ ;  /* 0x0000001605157227 */ /* 0x000fe200078e00ff */
[----:B------:R-:W-:Y:S02]  /*1680*/  LOP3.LUT R213, R3, 0x2a, RZ, 0xfc, !PT ;  /* 0x0000002a03d57812 */ /* 0x000fe400078efcff */
[----:B------:R-:W-:Y:S01]  /*1690*/  ISETP.GT.U32.AND P1, PT, R39, R19, PT ;  /* 0x000000132700720c */ /* 0x000fe20003f24070 */
[----:B------:R-:W-:Y:S01]  /*16a0*/  IMAD.MOV R6, RZ, RZ, -R20 ;  /* 0x000000ffff067224 */ /* 0x000fe200078e0a14 */
[----:B------:R-:W-:Y:S01]  /*16b0*/  LOP3.LUT R212, R3, 0x2c, RZ, 0xfc, !PT ;  /* 0x0000002c03d47812 */ /* 0x000fe200078efcff */
[----:B------:R-:W-:Y:S01]  /*16c0*/  IMAD.HI.U32 R20, R5, R26, RZ ;  /* 0x0000001a05147227 */ /* 0x000fe200078e00ff */
[----:B------:R-:W-:-:S02]  /*16d0*/  LOP3.LUT R211, R3, 0x30, RZ, 0xfc, !PT ;  /* 0x0000003003d37812 */ /* 0x000fc400078efcff */
[C---:B------:R-:W-:Y:S01]  /*16e0*/  LOP3.LUT R210, R3.reuse, 0x32, RZ, 0xfc, !PT ;  /* 0x0000003203d27812 */ /* 0x040fe200078efcff */
[----:B------:R-:W-:Y:S01]  /*16f0*/  IMAD.MOV R21, RZ, RZ, -R21 ;  /* 0x000000ffff157224 */ /* 0x000fe200078e0a15 */
[----:B------:R-:W-:Y:S01]  /*1700*/  LOP3.LUT R209, R3, 0x34, RZ, 0xfc, !PT ;  /* 0x0000003403d17812 */ /* 0x000fe200078efcff */
[C---:B------:R-:W-:Y:S02]  /*1710*/  IMAD R6, R39.reuse, R6, R24 ;  /* 0x0000000627067224 */ /* 0x040fe400078e0218 */
[----:B------:R-:W-:Y:S02]  /*1720*/  IMAD.MOV R23, RZ, RZ, -R20 ;  /* 0x000000ffff177224 */ /* 0x000fe400078e0a14 */
[----:B------:R-:W-:Y:S02]  /*1730*/  IMAD R20, R39, R21, R22 ;  /* 0x0000001527147224 */ /* 0x000fe400078e0216 */
[----:B------:R-:W-:-:S04]  /*1740*/  IMAD.HI.U32 R21, R5, R28, RZ ;  /* 0x0000001c05157227 */ /* 0x000fc800078e00ff */
[----:B------:R-:W-:Y:S01]  /*1750*/  @!P2 IMAD.IADD R18, R18, 0x1, -R39 ;  /* 0x000000011212a824 */ /* 0x000fe200078e0a27 */
[C---:B------:R-:W-:Y:S01]  /*1760*/  ISETP.GT.U32.AND P2, PT, R39.reuse, R6, PT ;  /* 0x000000062700720c */ /* 0x040fe20003f44070 */
[----:B------:R-:W-:Y:S01]  /*1770*/  IMAD R22, R39, R23, R26 ;  /* 0x0000001727167224 */ /* 0x000fe200078e021a */
[----:B------:R-:W-:Y:S01]  /*1780*/  IABS R26, R35 ;  /* 0x00000023001a7213 */ /* 0x000fe20000000000 */
[----:B------:R-:W-:Y:S02]  /*1790*/  IMAD.MOV R21, RZ, RZ, -R21 ;  /* 0x000000ffff157224 */ /* 0x000fe400078e0a15 */
[----:B------:R-:W-:Y:S01]  /*17a0*/  @!P1 IMAD.IADD R19, R19, 0x1, -R39 ;  /* 0x0000000113139824 */ /* 0x000fe200078e0a27 */
[C---:B------:R-:W-:Y:S01]  /*17b0*/  ISETP.GT.U32.AND P1, PT, R39.reuse, R22, PT ;  /* 0x000000162700720c */ /* 0x040fe20003f24070 */
[----:B------:R-:W-:Y:S01]  /*17c0*/  IMAD R23, R39, R21, R28 ;  /* 0x0000001527177224 */ /* 0x000fe200078e021c */
[----:B------:R-:W-:Y:S01]  /*17d0*/  IABS R28, R37 ;  /* 0x00000025001c7213 */ /* 0x000fe20000000000 */
[----:B------:R-:W-:-:S02]  /*17e0*/  @!P6 IMAD.MOV R19, RZ, RZ, -R19 ;  /* 0x000000ffff13e224 */ /* 0x000fc400078e0a13 */
[----:B------:R-:W-:Y:S01]  /*17f0*/  @!P5 IMAD.MOV R18, RZ, RZ, -R18 ;  /* 0x000000ffff12d224 */ /* 0x000fe200078e0a12 */
[C---:B------:R-:W-:Y:S01]  /*1800*/  ISETP.GT.U32.AND P6, PT, R39.reuse, R23, PT ;  /* 0x000000172700720c */ /* 0x040fe20003fc4070 */
[----:B------:R-:W-:Y:S01]  /*1810*/  @!P2 IMAD.IADD R6, R6, 0x1, -R39 ;  /* 0x000000010606a824 */ /* 0x000fe200078e0a27 */
[----:B------:R-:W-:Y:S01]  /*1820*/  ISETP.GT.U32.AND P5, PT, R39, R20, PT ;  /* 0x000000142700720c */ /* 0x000fe20003fa4070 */
[----:B------:R-:W-:-:S03]  /*1830*/  IMAD.HI.U32 R24, R5, R28, RZ ;  /* 0x0000001c05187227 */ /* 0x000fc600078e00ff */
[----:B------:R-:W-:Y:S01]  /*1840*/  ISETP.GT.U32.AND P2, PT, R39, R6, PT ;  /* 0x000000062700720c */ /* 0x000fe20003f44070 */
[----:B------:R-:W-:Y:S02]  /*1850*/  @!P1 IMAD.IADD R22, R22, 0x1, -R39 ;  /* 0x0000000116169824 */ /* 0x000fe400078e0a27 */
[----:B------:R-:W-:-:S03]  /*1860*/  IMAD.HI.U32 R21, R5, R26, RZ ;  /* 0x0000001a05157227 */ /* 0x000fc600078e00ff */
[----:B------:R-:W-:Y:S01]  /*1870*/  ISETP.GT.U32.AND P1, PT, R39, R22, PT ;  /* 0x000000162700720c */ /* 0x000fe20003f24070 */
[----:B------:R-:W-:Y:S02]  /*1880*/  @!P6 IMAD.IADD R23, R23, 0x1, -R39 ;  /* 0x000000011717e824 */ /* 0x000fe400078e0a27 */
[----:B------:R-:W-:Y:S02]  /*1890*/  IMAD.MOV R27, RZ, RZ, -R24 ;  /* 0x000000ffff1b7224 */ /* 0x000fe400078e0a18 */
[----:B------:R-:W-:Y:S01]  /*18a0*/  IMAD.MOV R21, RZ, RZ, -R21 ;  /* 0x000000ffff157224 */ /* 0x000fe200078e0a15 */
[----:B------:R-:W-:Y:S01]  /*18b0*/  ISETP.GT.U32.AND P6, PT, R39, R23, PT ;  /* 0x000000172700720c */ /* 0x000fe20003fc4070 */
[----:B------:R-:W-:Y:S01]  /*18c0*/  @!P2 IMAD.IADD R6, R6, 0x1, -R39 ;  /* 0x000000010606a824 */ /* 0x000fe200078e0a27 */
[----:B------:R-:W-:Y:S01]  /*18d0*/  ISETP.GE.AND P2, PT, R31, RZ, PT ;  /* 0x000000ff1f00720c */ /* 0x000fe20003f46270 */
[----:B------:R-:W-:Y:S02]  /*18e0*/  IMAD.MOV R31, RZ, RZ, -R25 ;  /* 0x000000ffff1f7224 */ /* 0x000fe400078e0a19 */
[----:B------:R-:W-:-:S02]  /*18f0*/  IMAD R25, R39, R27, R28 ;  /* 0x0000001b27197224 */ /* 0x000fc400078e021c */
[--C-:B------:R-:W-:Y:S02]  /*1900*/  @!P5 IMAD.IADD R20, R20, 0x1, -R39.reuse ;  /* 0x000000011414d824 */ /* 0x100fe400078e0a27 */
[C---:B------:R-:W-:Y:S02]  /*1910*/  IMAD R24, R39.reuse, R21, R26 ;  /* 0x0000001527187224 */ /* 0x040fe400078e021a */
[C---:B------:R-:W-:Y:S01]  /*1920*/  IMAD R26, R39.reuse, R31, R30 ;  /* 0x0000001f271a7224 */ /* 0x040fe200078e021e */
[C---:B------:R-:W-:Y:S01]  /*1930*/  ISETP.GT.U32.AND P5, PT, R39.reuse, R20, PT ;  /* 0x000000142700720c */ /* 0x040fe20003fa4070 */
[--C-:B------:R-:W-:Y:S01]  /*1940*/  @!P1 IMAD.IADD R22, R22, 0x1, -R39.reuse ;  /* 0x0000000116169824 */ /* 0x100fe200078e0a27 */
[----:B------:R-:W-:Y:S01]  /*1950*/  ISETP.GT.U32.AND P1, PT, R39, R25, PT ;  /* 0x000000192700720c */ /* 0x000fe20003f24070 */
[----:B------:R-:W-:Y:S01]  /*1960*/  @!P6 IMAD.IADD R23, R23, 0x1, -R39 ;  /* 0x000000011717e824 */ /* 0x000fe200078e0a27 */
[----:B------:R-:W-:Y:S01]  /*1970*/  ISETP.GT.U32.AND P6, PT, R39, R26, PT ;  /* 0x0000001a2700720c */ /* 0x000fe20003fc4070 */
[----:B------:R-:W-:Y:S01]  /*1980*/  IMAD.HI.U32 R27, R5, R32, RZ ;  /* 0x00000020051b7227 */ /* 0x000fe200078e00ff */
[----:B------:R-:W-:-:S03]  /*1990*/  IABS R30, R47 ;  /* 0x0000002f001e7213 */ /* 0x000fc60000000000 */
[----:B------:R-:W-:-:S04]  /*19a0*/  IMAD.HI.U32 R28, R5, R34, RZ ;  /* 0x00000022051c7227 */ /* 0x000fc800078e00ff */
[--C-:B------:R-:W-:Y:S01]  /*19b0*/  @!P5 IMAD.IADD R20, R20, 0x1, -R39.reuse ;  /* 0x000000011414d824 */ /* 0x100fe200078e0a27 */
[----:B------:R-:W-:Y:S01]  /*19c0*/  ISETP.GT.U32.AND P5, PT, R39, R24, PT ;  /* 0x000000182700720c */ /* 0x000fe20003fa4070 */
[--C-:B------:R-:W-:Y:S02]  /*19d0*/  @!P1 IMAD.IADD R25, R25, 0x1, -R39.reuse ;  /* 0x0000000119199824 */ /* 0x100fe400078e0a27 */
[----:B------:R-:W-:Y:S02]  /*19e0*/  @!P6 IMAD.IADD R26, R26, 0x1, -R39 ;  /* 0x000000011a1ae824 */ /* 0x000fe400078e0a27 */
[----:B------:R-:W-:Y:S01]  /*19f0*/  IMAD.HI.U32 R21, R5, R30, RZ ;  /* 0x0000001e05157227 */ /* 0x000fe200078e00ff */
[----:B------:R-:W-:-:S03]  /*1a00*/  ISETP.GT.U32.AND P6, PT, R39, R25, PT ;  /* 0x000000192700720c */ /* 0x000fc60003fc4070 */
[----:B------:R-:W-:Y:S02]  /*1a10*/  IMAD.MOV R31, RZ, RZ, -R27 ;  /* 0x000000ffff1f7224 */ /* 0x000fe400078e0a1b */
[----:B------:R-:W-:Y:S02]  /*1a20*/  IMAD.MOV R33, RZ, RZ, -R28 ;  /* 0x000000ffff217224 */ /* 0x000fe400078e0a1c */
[----:B------:R-:W-:Y:S02]  /*1a30*/  IMAD.MOV R21, RZ, RZ, -R21 ;  /* 0x000000ffff157224 */ /* 0x000fe400078e0a15 */
[----:B------:R-:W-:Y:S01]  /*1a40*/  IMAD R28, R39, R31, R32 ;  /* 0x0000001f271c7224 */ /* 0x000fe200078e0220 */
[----:B------:R-:W-:Y:S01]  /*1a50*/  IABS R32, R50 ;  /* 0x0000003200207213 */ /* 0x000fe20000000000 */
[----:B------:R-:W-:Y:S01]  /*1a60*/  @!P5 IMAD.IADD R24, R24, 0x1, -R39 ;  /* 0x000000011818d824 */ /* 0x000fe200078e0a27 */
[----:B------:R-:W-:Y:S01]  /*1a70*/  ISETP.GE.AND P5, PT, R35, RZ, PT ;  /* 0x000000ff2300720c */ /* 0x000fe20003fa6270 */
[----:B------:R-:W-:-:S02]  /*1a80*/  IMAD R27, R39, R21, R30 ;  /* 0x00000015271b7224 */ /* 0x000fc400078e021e */
[----:B------:R-:W-:Y:S01]  /*1a90*/  @!P6 IMAD.IADD R25, R25, 0x1, -R39 ;  /* 0x000000011919e824 */ /* 0x000fe200078e0a27 */
[C---:B------:R-:W-:Y:S01]  /*1aa0*/  ISETP.GT.U32.AND P6, PT, R39.reuse, R28, PT ;  /* 0x0000001c2700720c */ /* 0x040fe20003fc4070 */
[----:B------:R-:W-:Y:S01]  /*1ab0*/  IMAD.MOV.U32 R21, RZ, RZ, R6 ;  /* 0x000000ffff157224 */ /* 0x000fe200078e0006 */
[----:B------:R-:W-:Y:S01]  /*1ac0*/  ISETP.GT.U32.AND P1, PT, R39, R24, PT ;  /* 0x000000182700720c */ /* 0x000fe20003f24070 */
[----:B------:R-:W-:-:S04]  /*1ad0*/  IMAD.HI.U32 R6, R5, R32, RZ ;  /* 0x0000002005067227 */ /* 0x000fc800078e00ff */
[----:B------:R-:W-:Y:S02]  /*1ae0*/  IMAD.MOV R31, RZ, RZ, -R6 ;  /* 0x000000ffff1f7224 */ /* 0x000fe400078e0a06 */
[C---:B------:R-:W-:Y:S01]  /*1af0*/  IMAD R30, R39.reuse, R33, R34 ;  /* 0x00000021271e7224 */ /* 0x040fe200078e0222 */
[----:B------:R-:W-:Y:S01]  /*1b00*/  IABS R34, R51 ;  /* 0x0000003300227213 */ /* 0x000fe20000000000 */
[C---:B------:R-:W-:Y:S02]  /*1b10*/  IMAD R31, R39.reuse, R31, R32 ;  /* 0x0000001f271f7224 */ /* 0x040fe400078e0220 */
[----:B------:R-:W-:Y:S01]  /*1b20*/  @!P4 IMAD.MOV R21, RZ, RZ, -R21 ;  /* 0x000000ffff15c224 */ /* 0x000fe200078e0a15 */
[C---:B------:R-:W-:Y:S01]  /*1b30*/  ISETP.GT.U32.AND P4, PT, R39.reuse, R26, PT ;  /* 0x0000001a2700720c */ /* 0x040fe20003f84070 */
[----:B------:R-:W-:Y:S01]  /*1b40*/  @!P6 IMAD.IADD R28, R28, 0x1, -R39 ;  /* 0x000000011c1ce824 */ /* 0x000fe200078e0a27 */
[----:B------:R-:W-:Y:S01]  /*1b50*/  ISETP.GT.U32.AND P6, PT, R39, R31, PT ;  /* 0x0000001f2700720c */ /* 0x000fe20003fc4070 */
[----:B------:R-:W-:-:S04]  /*1b60*/  IMAD.HI.U32 R6, R5, R34, RZ ;  /* 0x0000002205067227 */ /* 0x000fc800078e00ff */
[----:B------:R-:W-:Y:S01]  /*1b70*/  @!P1 IMAD.IADD R24, R24, 0x1, -R39 ;  /* 0x0000000118189824 */ /* 0x000fe200078e0a27 */
[----:B------:R-:W-:Y:S01]  /*1b80*/  ISETP.GT.U32.AND P1, PT, R39, R27, PT ;  /* 0x0000001b2700720c */ /* 0x000fe20003f24070 */
[----:B------:R-:W-:-:S04]  /*1b90*/  IMAD.HI.U32 R32, R5, R36, RZ ;  /* 0x0000002405207227 */ /* 0x000fc800078e00ff */
[----:B------:R-:W-:Y:S02]  /*1ba0*/  IMAD.MOV R6, RZ, RZ, -R6 ;  /* 0x000000ffff067224 */ /* 0x000fe400078e0a06 */
[----:B------:R-:W-:Y:S02]  /*1bb0*/  IMAD.MOV R35, RZ, RZ, -R32 ;  /* 0x000000ffff237224 */ /* 0x000fe400078e0a20 */
[C---:B------:R-:W-:Y:S02]  /*1bc0*/  IMAD R32, R39.reuse, R6, R34 ;  /* 0x0000000627207224 */ /* 0x040fe400078e0222 */
[--C-:B------:R-:W-:Y:S01]  /*1bd0*/  @!P4 IMAD.IADD R26, R26, 0x1, -R39.reuse ;  /* 0x000000011a1ac824 */ /* 0x100fe200078e0a27 */
[----:B------:R-:W-:Y:S01]  /*1be0*/  ISETP.GT.U32.AND P4, PT, R39, R30, PT ;  /* 0x0000001e2700720c */ /* 0x000fe20003f84070 */
[----:B------:R-:W-:Y:S01]  /*1bf0*/  @!P6 IMAD.IADD R31, R31, 0x1, -R39 ;  /* 0x000000011f1fe824 */ /* 0x000fe200078e0a27 */
[----:B------:R-:W-:Y:S01]  /*1c00*/  ISETP.GT.U32.AND P6, PT, R39, R32, PT ;  /* 0x000000202700720c */ /* 0x000fe20003fc4070 */
[----:B------:R-:W-:-:S04]  /*1c10*/  IMAD.HI.U32 R33, R5, R38, RZ ;  /* 0x0000002605217227 */ /* 0x000fc800078e00ff */
[----:B------:R-:W-:Y:S01]  /*1c20*/  @!P1 IMAD.IADD R27, R27, 0x1, -R39 ;  /* 0x000000011b1b9824 */ /* 0x000fe200078e0a27 */
[----:B------:R-:W-:Y:S01]  /*1c30*/  ISETP.GE.AND P1, PT, R37, RZ, PT ;  /* 0x000000ff2500720c */ /* 0x000fe20003f26270 */
[----:B------:R-:W-:Y:S02]  /*1c40*/  IMAD.MOV R37, RZ, RZ, -R33 ;  /* 0x000000ffff257224 */ /* 0x000fe400078e0a21 */
[C---:B------:R-:W-:Y:S02]  /*1c50*/  IMAD R33, R39.reuse, R35, R36 ;  /* 0x0000002327217224 */ /* 0x040fe400078e0224 */
[----:B------:R-:W-:Y:S01]  /*1c60*/  IMAD R34, R39, R37, R38 ;  /* 0x0000002527227224 */ /* 0x000fe200078e0226 */
[----:B------:R-:W-:Y:S01]  /*1c70*/  IABS R38, R54 ;  /* 0x0000003600267213 */ /* 0x000fe20000000000 */
[--C-:B------:R-:W-:Y:S01]  /*1c80*/  @!P4 IMAD.IADD R30, R30, 0x1, -R39.reuse ;  /* 0x000000011e1ec824 */ /* 0x100fe200078e0a27 */
[----:B------:R-:W-:Y:S01]  /*1c90*/  ISETP.GE.AND P4, PT, R40, RZ, PT ;  /* 0x000000ff2800720c */ /* 0x000fe20003f86270 */
[----:B------:R-:W-:Y:S01]  /*1ca0*/  @!P6 IMAD.IADD R32, R32, 0x1, -R39 ;  /* 0x000000012020e824 */ /* 0x000fe200078e0a27 */
[----:B------:R-:W-:Y:S01]  /*1cb0*/  IABS R40, R55 ;  /* 0x0000003700287213 */ /* 0x000fe20000000000 */
[----:B------:R-:W-:Y:S01]  /*1cc0*/  IMAD.HI.U32 R6, R5, R38, RZ ;  /* 0x0000002605067227 */ /* 0x000fe200078e00ff */
[----:B------:R-:W-:-:S03]  /*1cd0*/  ISETP.GT.U32.AND P6, PT, R39, R33, PT ;  /* 0x000000212700720c */ /* 0x000fc60003fc4070 */
[----:B------:R-:W-:-:S04]  /*1ce0*/  IMAD.HI.U32 R35, R5, R40, RZ ;  /* 0x0000002805237227 */ /* 0x000fc800078e00ff */
[----:B------:R-:W-:Y:S02]  /*1cf0*/  IMAD.MOV R6, RZ, RZ, -R6 ;  /* 0x000000ffff067224 */ /* 0x000fe400078e0a06 */
[----:B------:R-:W-:Y:S01]  /*1d00*/  @!P3 IMAD.MOV R20, RZ, RZ, -R20 ;  /* 0x000000ffff14b224 */ /* 0x000fe200078e0a14 */
[C---:B------:R-:W-:Y:S01]  /*1d10*/  ISETP.GT.U32.AND P3, PT, R39.reuse, R27, PT ;  /* 0x0000001b2700720c */ /* 0x040fe20003f64070 */
[----:B------:R-:W-:Y:S01]  /*1d20*/  @!P0 IMAD.MOV R22, RZ, RZ, -R22 ;  /* 0x000000ffff168224 */ /* 0x000fe200078e0a16 */
[C---:B------:R-:W-:Y:S01]  /*1d30*/  ISETP.GT.U32.AND P0, PT, R39.reuse, R28, PT ;  /* 0x0000001c2700720c */ /* 0x040fe20003f04070 */
[----:B------:R-:W-:Y:S02]  /*1d40*/  IMAD.MOV R41, RZ, RZ, -R35 ;  /* 0x000000ffff297224 */ /* 0x000fe400078e0a23 */
[----:B------:R-:W-:Y:S01]  /*1d50*/  @!P2 IMAD.MOV R23, RZ, RZ, -R23 ;  /* 0x000000ffff17a224 */ /* 0x000fe200078e0a17 */
[C---:B------:R-:W-:Y:S01]  /*1d60*/  ISETP.GT.U32.AND P2, PT, R39.reuse, R30, PT ;  /* 0x0000001e2700720c */ /* 0x040fe20003f44070 */
[----:B------:R-:W-:-:S02]  /*1d70*/  IMAD R35, R39, R6, R38 ;  /* 0x0000000627237224 */ /* 0x000fc400078e0226 */
[----:B------:R-:W-:-:S04]  /*1d80*/  IMAD.HI.U32 R6, R5, R46, RZ ;  /* 0x0000002e05067227 */ /* 0x000fc800078e00ff */
[----:B------:R-:W-:Y:S02]  /*1d90*/  IMAD.MOV R6, RZ, RZ, -R6 ;  /* 0x000000ffff067224 */ /* 0x000fe400078e0a06 */
[----:B------:R-:W-:Y:S02]  /*1da0*/  @!P6 IMAD.IADD R33, R33, 0x1, -R39 ;  /* 0x000000012121e824 */ /* 0x000fe400078e0a27 */
[----:B------:R-:W-:-:S03]  /*1db0*/  IMAD.HI.U32 R36, R5, R42, RZ ;  /* 0x0000002a05247227 */ /* 0x000fc600078e00ff */
[----:B------:R-:W-:Y:S01]  /*1dc0*/  ISETP.GT.U32.AND P6, PT, R39, R33, PT ;  /* 0x000000212700720c */ /* 0x000fe20003fc4070 */
[----:B------:R-:W-:-:S04]  /*1dd0*/  IMAD.HI.U32 R37, R5, R44, RZ ;  /* 0x0000002c05257227 */ /* 0x000fc800078e00ff */
[C---:B------:R-:W-:Y:S02]  /*1de0*/  IMAD R5, R39.reuse, R41, R40 ;  /* 0x0000002927057224 */ /* 0x040fe400078e0228 */
[----:B------:R-:W-:Y:S01]  /*1df0*/  @!P5 IMAD.MOV R24, RZ, RZ, -R24 ;  /* 0x000000ffff18d224 */ /* 0x000fe200078e0a18 */
[C---:B------:R-:W-:Y:S01]  /*1e00*/  ISETP.GT.U32.AND P5, PT, R39.reuse, R31, PT ;  /* 0x0000001f2700720c */ /* 0x040fe20003fa4070 */
[C---:B------:R-:W-:Y:S01]  /*1e10*/  IMAD R38, R39.reuse, R6, R46 ;  /* 0x0000000627267224 */ /* 0x040fe200078e022e */
[----:B------:R-:W0:Y:S01]  /*1e20*/  LDC.64 R40, c[0x0][0x218] ;  /* 0x00008600ff287b82 */ /* 0x000e220000000a00 */
[----:B------:R-:W-:Y:S01]  /*1e30*/  @!P1 IMAD.MOV R25, RZ, RZ, -R25 ;  /* 0x000000ffff199224 */ /* 0x000fe200078e0a19 */
[C---:B------:R-:W-:Y:S01]  /*1e40*/  ISETP.GT.U32.AND P1, PT, R39.reuse, R32, PT ;  /* 0x000000202700720c */ /* 0x040fe20003f24070 */
[----:B------:R-:W-:Y:S01]  /*1e50*/  @!P4 IMAD.MOV R26, RZ, RZ, -R26 ;  /* 0x000000ffff1ac224 */ /* 0x000fe200078e0a1a */
[----:B------:R-:W-:Y:S01]  /*1e60*/  ISETP.GT.U32.AND P4, PT, R39, R34, PT ;  /* 0x000000222700720c */ /* 0x000fe20003f84070 */
[--C-:B------:R-:W-:Y:S01]  /*1e70*/  @!P3 IMAD.IADD R27, R27, 0x1, -R39.reuse ;  /* 0x000000011b1bb824 */ /* 0x100fe200078e0a27 */
[C---:B------:R-:W-:Y:S01]  /*1e80*/  ISETP.GT.U32.AND P3, PT, R39.reuse, R35, PT ;  /* 0x000000232700720c */ /* 0x040fe20003f64070 */
[----:B------:R-:W-:Y:S01]  /*1e90*/  @!P0 IMAD.IADD R28, R28, 0x1, -R39 ;  /* 0x000000011c1c8824 */ /* 0x000fe200078e0a27 */
[C---:B------:R-:W-:Y:S01]  /*1ea0*/  ISETP.GT.U32.AND P0, PT, R39.reuse, R5, PT ;  /* 0x000000052700720c */ /* 0x040fe20003f04070 */
[----:B------:R-:W-:Y:S01]  /*1eb0*/  IMAD.MOV R36, RZ, RZ, -R36 ;  /* 0x000000ffff247224 */ /* 0x000fe200078e0a24 */
[----:B------:R-:W-:Y:S01]  /*1ec0*/  SHF.R.S32.HI R6, RZ, 0x1f, R43 ;  /* 0x0000001fff067819 */ /* 0x000fe2000001142b */
[----:B------:R-:W-:Y:S01]  /*1ed0*/  @!P2 IMAD.IADD R30, R30, 0x1, -R39 ;  /* 0x000000011e1ea824 */ /* 0x000fe200078e0a27 */
[C---:B------:R-:W-:Y:S01]  /*1ee0*/  ISETP.GT.U32.AND P2, PT, R39.reuse, R38, PT ;  /* 0x000000262700720c */ /* 0x040fe20003f44070 */
[----:B------:R-:W-:Y:S01]  /*1ef0*/  IMAD.MOV R37, RZ, RZ, -R37 ;  /* 0x000000ffff257224 */ /* 0x000fe200078e0a25 */
[----:B------:R-:W-:Y:S01]  /*1f00*/  LEA.HI R43, R6, R43, RZ, 0x7 ;  /* 0x0000002b062b7211 */ /* 0x000fe200078f38ff */
[C---:B------:R-:W-:Y:S01]  /*1f10*/  IMAD R36, R39.reuse, R36, R42 ;  /* 0x0000002427247224 */ /* 0x040fe200078e022a */
[----:B------:R-:W-:Y:S01]  /*1f20*/  LOP3.LUT R6, RZ, R29, RZ, 0x33, !PT ;  /* 0x0000001dff067212 */ /* 0x000fe200078e33ff */
[----:B------:R-:W-:Y:S01]  /*1f30*/  IMAD R37, R39, R37, R44 ;  /* 0x0000002527257224 */ /* 0x000fe200078e022c */
[----:B------:R-:W-:Y:S01]  /*1f40*/  LOP3.LUT R46, R3, 0x68, RZ, 0xfc, !PT ;  /* 0x00000068032e7812 */ /* 0x000fe200078efcff */
[--C-:B------:R-:W-:Y:S01]  /*1f50*/  @!P5 IMAD.IADD R31, R31, 0x1, -R39.reuse ;  /* 0x000000011f1fd824 */ /* 0x100fe200078e0a27 */
[----:B------:R-:W-:Y:S01]  /*1f60*/  ISETP.GT.U32.AND P5, PT, R39, R36, PT ;  /* 0x000000242700720c */ /* 0x000fe20003fa4070 */
[--C-:B------:R-:W-:Y:S01]  /*1f70*/  @!P6 IMAD.IADD R33, R33, 0x1, -R39.reuse ;  /* 0x000000012121e824 */ /* 0x100fe200078e0a27 */
[----:B------:R-:W-:Y:S01]  /*1f80*/  ISETP.GT.U32.AND P6, PT, R39, R37, PT ;  /* 0x000000252700720c */ /* 0x000fe20003fc4070 */
[--C-:B------:R-:W-:Y:S01]  /*1f90*/  @!P1 IMAD.IADD R32, R32, 0x1, -R39.reuse ;  /* 0x0000000120209824 */ /* 0x100fe200078e0a27 */
[----:B------:R-:W-:Y:S01]  /*1fa0*/  ISETP.GE.AND P1, PT, R47, RZ, PT ;  /* 0x000000ff2f00720c */ /* 0x000fe20003f26270 */
        /* <DEDUP_REMOVED lines=10> */
[----:B------:R-:W-:Y:S01]  /*2050*/  @!P6 IMAD.IADD R37, R37, 0x1, -R39 ;  /* 0x000000012525e824 */ /* 0x000fe200078e0a27 */
[----:B------:R-:W-:Y:S01]  /*2060*/  LOP3.LUT R51, R3, 0x74, RZ, 0xfc, !PT ;  /* 0x0000007403337812 */ /* 0x000fe200078efcff */
[----:B------:R-:W-:Y:S01]  /*2070*/  @!P1 IMAD.MOV R27, RZ, RZ, -R27 ;  /* 0x000000ffff1b9224 */ /* 0x000fe200078e0a1b */
[C---:B------:R-:W-:Y:S01]  /*2080*/  ISETP.GT.U32.AND P1, PT, R39.reuse, R34, PT ;  /* 0x000000222700720c */ /* 0x040fe20003f24070 */
        /* <DEDUP_REMOVED lines=9> */
[----:B------:R-:W-:Y:S01]  /*2120*/  ISETP.GT.U32.AND P2, PT, R39, R37, PT ;  /* 0x000000252700720c */ /* 0x000fe20003f44070 */
[----:B------:R-:W-:Y:S01]  /*2130*/  IMAD R60, R60, R64, RZ ;  /* 0x000000403c3c7224 */ /* 0x000fe200078e02ff */
        /* <DEDUP_REMOVED lines=12> */
[----:B------:R-:W-:Y:S01]  /*2200*/  ISETP.NE.AND P2, PT, R29, RZ, PT ;  /* 0x000000ff1d00720c */ /* 0x000fe20003f45270 */
[----:B------:R-:W-:Y:S01]  /*2210*/  @!P5 IMAD.MOV R38, RZ, RZ, -R38 ;  /* 0x000000ffff26d224 */ /* 0x000fe200078e0a26 */
[----:B------:R-:W-:Y:S01]  /*2220*/  LOP3.LUT R54, R3, 0x7a, RZ, 0xfc, !PT ;  /* 0x0000007a03367812 */ /* 0x000fe200078efcff */
[----:B------:R-:W-:Y:S01]  /*2230*/  @!P1 IMAD.MOV R34, RZ, RZ, -R34 ;  /* 0x000000ffff229224 */ /* 0x000fe200078e0a22 */
[C---:B------:R-:W-:Y:S01]  /*2240*/  SEL R7, R6.reuse, R7, !P2 ;  /* 0x0000000706077207 */ /* 0x040fe20005000000 */
[----:B------:R-:W-:Y:S01]  /*2250*/  @!P4 IMAD.MOV R35, RZ, RZ, -R35 ;  /* 0x000000ffff23c224 */ /* 0x000fe200078e0a23 */
[C---:B------:R-:W-:Y:S01]  /*2260*/  SEL R8, R6.reuse, R8, !P2 ;  /* 0x0000000806087207 */ /* 0x040fe20005000000 */
[----:B------:R-:W-:Y:S01]  /*2270*/  @!P3 IMAD.MOV R5, RZ, RZ, -R5 ;  /* 0x000000ffff05b224 */ /* 0x000fe200078e0a05 */
[C---:B------:R-:W-:Y:S01]  /*2280*/  SEL R13, R6.reuse, R13, !P2 ;  /* 0x0000000d060d7207 */ /* 0x040fe20005000000 */
[----:B------:R-:W-:Y:S01]  /*2290*/  IMAD R7, R7, UR5, RZ ;  /* 0x0000000507077c24 */ /* 0x000fe2000f8e02ff */
[----:B------:R-:W-:Y:S01]  /*22a0*/  SEL R9, R6, R9, !P2 ;  /* 0x0000000906097207 */ /* 0x000fe20005000000 */
[----:B------:R-:W-:Y:S01]  /*22b0*/  IMAD R8, R8, UR5, RZ ;  /* 0x0000000508087c24 */ /* 0x000fe2000f8e02ff */
[C---:B------:R-:W-:Y:S01]  /*22c0*/  SEL R10, R6.reuse, R10, !P2 ;  /* 0x0000000a060a7207 */ /* 0x040fe20005000000 */
[----:B------:R-:W-:Y:S01]  /*22d0*/  @!P0 IMAD.MOV R36, RZ, RZ, -R36 ;  /* 0x000000ffff248224 */ /* 0x000fe200078e0a24 */
[C---:B------:R-:W-:Y:S01]  /*22e0*/  SEL R11, R6.reuse, R11, !P2 ;  /* 0x0000000b060b7207 */ /* 0x040fe20005000000 */
[----:B------:R-:W-:Y:S01]  /*22f0*/  @!P6 IMAD.MOV R37, RZ, RZ, -R37 ;  /* 0x000000ffff25e224 */ /* 0x000fe200078e0a25 */
[C---:B------:R-:W-:Y:S01]  /*2300*/  SEL R12, R6.reuse, R12, !P2 ;  /* 0x0000000c060c7207 */ /* 0x040fe20005000000 */
[----:B------:R-:W-:Y:S01]  /*2310*/  IMAD R29, R13, UR5, RZ ;  /* 0x000000050d1d7c24 */ /* 0x000fe2000f8e02ff */
[C---:B------:R-:W-:Y:S01]  /*2320*/  SEL R14, R6.reuse, R14, !P2 ;  /* 0x0000000e060e7207 */ /* 0x040fe20005000000 */
[----:B------:R-:W-:Y:S01]  /*2330*/  IMAD R9, R9, UR5, RZ ;  /* 0x0000000509097c24 */ /* 0x000fe2000f8e02ff */
[----:B------:R-:W-:Y:S01]  /*2340*/  SEL R15, R6, R15, !P2 ;  /* 0x0000000f060f7207 */ /* 0x000fe20005000000 */
[----:B------:R-:W-:Y:S01]  /*2350*/  IMAD R10, R10, UR5, RZ ;  /* 0x000000050a0a7c24 */ /* 0x000fe2000f8e02ff */
[C---:B------:R-:W-:Y:S01]  /*2360*/  SEL R17, R6.reuse, R17, !P2 ;  /* 0x0000001106117207 */ /* 0x040fe20005000000 */
[----:B------:R-:W-:Y:S01]  /*2370*/  IMAD R11, R11, UR5, RZ ;  /* 0x000000050b0b7c24 */ /* 0x000fe2000f8e02ff */
[----:B------:R-:W-:Y:S01]  /*2380*/  SEL R16, R6, R16, !P2 ;  /* 0x0000001006107207 */ /* 0x000fe20005000000 */
[----:B------:R-:W-:Y:S01]  /*2390*/  IMAD R12, R12, UR5, RZ ;  /* 0x000000050c0c7c24 */ /* 0x000fe2000f8e02ff */
[----:B------:R-:W-:Y:S01]  /*23a0*/  SEL R18, R6, R18, !P2 ;  /* 0x0000001206127207 */ /* 0x000fe20005000000 */
[----:B------:R-:W-:Y:S01]  /*23b0*/  IMAD R14, R14, UR5, RZ ;  /* 0x000000050e0e7c24 */ /* 0x000fe2000f8e02ff */
[----:B------:R-:W-:Y:S01]  /*23c0*/  SEL R19, R6, R19, !P2 ;  /* 0x0000001306137207 */ /* 0x000fe20005000000 */
[----:B------:R-:W-:Y:S01]  /*23d0*/  IMAD R15, R15, UR5, RZ ;  /* 0x000000050f0f7c24 */ /* 0x000fe2000f8e02ff */
[-C--:B0-----:R-:W-:Y:S01]  /*23e0*/  LEA R13, P6, R7, R40.reuse, 0x1 ;  /* 0x00000028070d7211 */ /* 0x081fe200078c08ff */
[----:B------:R-:W-:Y:S01]  /*23f0*/  IMAD R16, R16, UR5, RZ ;  /* 0x0000000510107c24 */ /* 0x000fe2000f8e02ff */
[----:B------:R-:W-:Y:S01]  /*2400*/  SEL R21, R6, R21, !P2 ;  /* 0x0000001506157207 */ /* 0x000fe20005000000 */
[----:B------:R-:W-:Y:S01]  /*2410*/  IMAD R18, R18, UR5, RZ ;  /* 0x0000000512127c24 */ /* 0x000fe2000f8e02ff */
[----:B------:R-:W-:Y:S01]  /*2420*/  LEA R70, P1, R8, R40, 0x1 ;  /* 0x0000002808467211 */ /* 0x000fe200078208ff */
[----:B------:R-:W-:Y:S01]  /*2430*/  IMAD R19, R19, UR5, RZ ;  /* 0x0000000513137c24 */ /* 0x000fe2000f8e02ff */
[C---:B------:R-:W-:Y:S01]  /*2440*/  SEL R20, R6.reuse, R20, !P2 ;  /* 0x0000001406147207 */ /* 0x040fe20005000000 */
[----:B------:R-:W-:Y:S01]  /*2450*/  IMAD R21, R21, UR5, RZ ;  /* 0x0000000515157c24 */ /* 0x000fe2000f8e02ff */
[----:B------:R-:W-:Y:S01]  /*2460*/  SEL R22, R6, R22, !P2 ;  /* 0x0000001606167207 */ /* 0x000fe20005000000 */
[----:B------:R-:W-:Y:S01]  /*2470*/  IMAD R65, R54, R64, RZ ;  /* 0x0000004036417224 */ /* 0x000fe200078e02ff */
[----:B------:R-:W-:Y:S01]  /*2480*/  SEL R23, R6, R23, !P2 ;  /* 0x0000001706177207 */ /* 0x000fe20005000000 */
[----:B------:R-:W-:Y:S01]  /*2490*/  IMAD R20, R20, UR5, RZ ;  /* 0x0000000514147c24 */ /* 0x000fe2000f8e02ff */
[----:B------:R-:W-:Y:S01]  /*24a0*/  SEL R24, R6, R24, !P2 ;  /* 0x0000001806187207 */ /* 0x000fe20005000000 */
        /* <DEDUP_REMOVED lines=25> */
[C---:B------:R-:W-:Y:S01]  /*2640*/  SEL R37, R6.reuse, R37, !P2 ;  /* 0x0000002506257207 */ /* 0x040fe20005000000 */
[----:B------:R-:W-:Y:S01]  /*2650*/  IMAD R39, R5, UR5, RZ ;  /* 0x0000000505277c24 */ /* 0x000fe2000f8e02ff */
[----:B------:R-:W-:Y:S01]  /*2660*/  SEL R6, R6, R38, !P2 ;  /* 0x0000002606067207 */ /* 0x000fe20005000000 */
[----:B------:R-:W-:Y:S01]  /*2670*/  IMAD R38, R17, UR5, RZ ;  /* 0x0000000511267c24 */ /* 0x000fe2000f8e02ff */
[-C--:B------:R-:W-:Y:S01]  /*2680*/  LEA.HI.X.SX32 R69, R7, R41.reuse, 0x1, P6 ;  /* 0x0000002907457211 */ /* 0x080fe200030f0eff */
[----:B------:R-:W-:Y:S01]  /*2690*/  IMAD R36, R36, UR5, RZ ;  /* 0x0000000524247c24 */ /* 0x000fe2000f8e02ff */
[-C--:B------:R-:W-:Y:S01]  /*26a0*/  LEA R159, P2, R9, R40.reuse, 0x1 ;  /* 0x00000028099f7211 */ /* 0x080fe200078408ff */
[----:B------:R-:W-:Y:S01]  /*26b0*/  IMAD R24, R6, UR5, RZ ;  /* 0x0000000506187c24 */ /* 0x000fe2000f8e02ff */
[-C--:B------:R-:W-:Y:S01]  /*26c0*/  LEA R66, P3, R10, R40.reuse, 0x1 ;  /* 0x000000280a427211 */ /* 0x080fe200078608ff */
[----:B------:R-:W-:Y:S01]  /*26d0*/  IMAD R37, R37, UR5, RZ ;  /* 0x0000000525257c24 */ /* 0x000fe2000f8e02ff */
[----:B------:R-:W-:Y:S01]  /*26e0*/  LEA R44, P4, R11, R40, 0x1 ;  /* 0x000000280b2c7211 */ /* 0x000fe200078808ff */
[----:B------:R-:W-:Y:S01]  /*26f0*/  IMAD R65, R51, R64, RZ ;  /* 0x0000004033417224 */ /* 0x000fe200078e02ff */
[-C--:B------:R-:W-:Y:S01]  /*2700*/  LEA R72, P5, R12, R40.reuse, 0x1 ;  /* 0x000000280c487211 */ /* 0x080fe200078a08ff */
[----:B------:R-:W-:Y:S01]  /*2710*/  UMOV UR5, URZ ;  /* 0x0000003f00057c82 */ /* 0x000fe20008000000 */
[----:B------:R-:W-:Y:S01]  /*2720*/  LEA R85, P6, R29, R40, 0x1 ;  /* 0x000000281d557211 */ /* 0x000fe200078c08ff */
[-C--:B------:R-:W-:Y:S01]  /*2730*/  IMAD R61, R61, R64.reuse, RZ ;  /* 0x000000403d3d7224 */ /* 0x080fe200078e02ff */
[-C--:B------:R-:W-:Y:S01]  /*2740*/  LEA.HI.X.SX32 R42, R8, R41.reuse, 0x1, P1 ;  /* 0x00000029082a7211 */ /* 0x080fe200008f0eff */
[----:B------:R-:W-:Y:S01]  /*2750*/  IMAD R62, R62, R64, RZ ;  /* 0x000000403e3e7224 */ /* 0x000fe200078e02ff */
[----:B------:R-:W-:Y:S01]  /*2760*/  LEA R112, P1, R14, R40, 0x1 ;  /* 0x000000280e707211 */ /* 0x000fe200078208ff */
[-C--:B------:R-:W-:Y:S01]  /*2770*/  IMAD R63, R63, R64.reuse, RZ ;  /* 0x000000403f3f7224 */ /* 0x080fe200078e02ff */
[----:B------:R-:W-:Y:S01]  /*2780*/  LEA R124, P0, R125, UR6, 0x1 ;  /* 0x000000067d7c7c11 */ /* 0x000fe2000f8008ff */
[----:B------:R-:W-:Y:S01]  /*2790*/  UIADD3 UR6, UR12, 0x4000, URZ ;  /* 0x000040000c067890 */ /* 0x000fe2000fffe03f */
[-C--:B------:R-:W-:Y:S01]  /*27a0*/  LEA.HI.X.SX32 R158, R9, R41.reuse, 0x1, P2 ;  /* 0x00000029099e7211 */ /* 0x080fe200010f0eff */
[-C--:B------:R-:W-:Y:S01]  /*27b0*/  IMAD R252, R212, R64.reuse, RZ ;  /* 0x00000040d4fc7224 */ /* 0x080fe200078e02ff */
[-C--:B------:R-:W-:Y:S01]  /*27c0*/  LEA.HI.X.SX32 R4, R10, R41.reuse, 0x1, P3 ;  /* 0x000000290a047211 */ /* 0x080fe200018f0eff */
[----:B------:R-:W-:Y:S01]  /*27d0*/  USHF.R.U32.HI UR10, URZ, 0x4, UR6 ;  /* 0x000000043f0a7899 */ /* 0x000fe20008011606 */
[-C--:B------:R-:W-:Y:S01]  /*27e0*/  LEA.HI.X.SX32 R5, R11, R41.reuse, 0x1, P4 ;  /* 0x000000290b057211 */ /* 0x080fe200020f0eff */
[----:B------:R-:W-:Y:S01]  /*27f0*/  UIADD3 UR6, UP0, UR8, 0x80, URZ ;  /* 0x0000008008067890 */ /* 0x000fe2000ff1e03f */
[-C--:B------:R-:W-:Y:S01]  /*2800*/  LEA.HI.X.SX32 R6, R12, R41.reuse, 0x1, P5 ;  /* 0x000000290c067211 */ /* 0x080fe200028f0eff */
[----:B------:R-:W-:Y:S01]  /*2810*/  USGXT.U32 UR10, UR10, 0xe ;  /* 0x0000000e0a0a789a */ /* 0x000fe20008000000 */
[-C--:B------:R-:W-:Y:S01]  /*2820*/  LEA.HI.X.SX32 R17, R29, R41.reuse, 0x1, P6 ;  /* 0x000000291d117211 */ /* 0x080fe200030f0eff */
[----:B------:R-:W-:Y:S01]  /*2830*/  IMAD R251, R213, R64, RZ ;  /* 0x00000040d5fb7224 */ /* 0x000fe200078e02ff */
[----:B------:R-:W-:Y:S01]  /*2840*/  LEA R111, P2, R15, R40, 0x1 ;  /* 0x000000280f6f7211 */ /* 0x000fe200078408ff */
        /* <DEDUP_REMOVED lines=8> */
[-C--:B------:R-:W-:Y:S01]  /*28d0*/  IMAD R246, R218, R64.reuse, RZ ;  /* 0x00000040daf67224 */ /* 0x080fe200078e02ff */
[-C--:B------:R-:W-:Y:S01]  /*28e0*/  LEA.HI.X.SX32 R7, R14, R41.reuse, 0x1, P1 ;  /* 0x000000290e077211 */ /* 0x080fe200008f0eff */
[----:B------:R-:W-:Y:S01]  /*28f0*/  IMAD R245, R219, R64, RZ ;  /* 0x00000040dbf57224 */ /* 0x000fe200078e02ff */
[----:B------:R-:W-:Y:S01]  /*2900*/  LEA R154, P1, R21, R40, 0x1 ;  /* 0x00000028159a7211 */ /* 0x000fe200078208ff */
[-C--:B------:R-:W-:Y:S01]  /*2910*/  IMAD R244, R220, R64.reuse, RZ ;  /* 0x00000040dcf47224 */ /* 0x080fe200078e02ff */
[-C--:B------:R-:W-:Y:S01]  /*2920*/  LEA.HI.X.SX32 R8, R15, R41.reuse, 0x1, P2 ;  /* 0x000000290f087211 */ /* 0x080fe200010f0eff */
        /* <DEDUP_REMOVED lines=19> */
[----:B------:R-:W-:Y:S01]  /*2a60*/  LEA.HI.X.SX32 R155, R21, R41, 0x1, P1 ;  /* 0x00000029159b7211 */ /* 0x000fe200008f0eff */
[----:B------:R-:W-:Y:S01]  /*2a70*/  IMAD R233, R231, R64, RZ ;  /* 0x00000040e7e97224 */ /* 0x000fe200078e02ff */
[----:B------:R-:W-:-:S02]  /*2a80*/  LEA R146, P1, R26, R40, 0x1 ;  /* 0x000000281a927211 */ /* 0x000fc400078208ff */
[C---:B------:R-:W-:Y:S02]  /*2a90*/  LOP3.LUT R52, R3.reuse, 0x76, RZ, 0xfc, !PT ;  /* 0x0000007603347812 */ /* 0x040fe400078efcff */
[C---:B------:R-:W-:Y:S02]  /*2aa0*/  LOP3.LUT R53, R3.reuse, 0x78, RZ, 0xfc, !PT ;  /* 0x0000007803357812 */ /* 0x040fe400078efcff */
[C---:B------:R-:W-:Y:S01]  /*2ab0*/  LOP3.LUT R48, R3.reuse, 0x6c, RZ, 0xfc, !PT ;  /* 0x0000006c03307812 */ /* 0x040fe200078efcff */
[-C--:B------:R-:W-:Y:S01]  /*2ac0*/  IMAD R67, R52, R64.reuse, RZ ;  /* 0x0000004034437224 */ /* 0x080fe200078e02ff */
[----:B------:R-:W-:Y:S01]  /*2ad0*/  LOP3.LUT R49, R3, 0x70, RZ, 0xfc, !PT ;  /* 0x0000007003317812 */ /* 0x000fe200078efcff */
[-C--:B------:R-:W-:Y:S01]  /*2ae0*/  IMAD R68, R53, R64.reuse, RZ ;  /* 0x0000004035447224 */ /* 0x080fe200078e02ff */
[C---:B------:R-:W-:Y:S01]  /*2af0*/  LOP3.LUT R50, R3.reuse, 0x72, RZ, 0xfc, !PT ;  /* 0x0000007203327812 */ /* 0x040fe200078efcff */
[-C--:B------:R-:W-:Y:S01]  /*2b00*/  IMAD R65, R48, R64.reuse, RZ ;  /* 0x0000004030417224 */ /* 0x080fe200078e02ff */
[----:B------:R-:W-:Y:S01]  /*2b10*/  LOP3.LUT R45, R3, 0x66, RZ, 0xfc, !PT ;  /* 0x00000066032d7812 */ /* 0x000fe200078efcff */
[-C--:B------:R-:W-:Y:S01]  /*2b20*/  IMAD R67, R49, R64.reuse, RZ ;  /* 0x0000004031437224 */ /* 0x080fe200078e02ff */
[----:B------:R-:W-:Y:S01]  /*2b30*/  LOP3.LUT R47, R3, 0x6a, RZ, 0xfc, !PT ;  /* 0x0000006a032f7812 */ /* 0x000fe200078efcff */
        /* <DEDUP_REMOVED lines=11> */
[----:B------:R-:W-:Y:S01]  /*2bf0*/  LEA.HI.X.SX32 R125, R125, UR7, 0x1, P0 ;  /* 0x000000077d7d7c11 */ /* 0x000fe200080f0eff */
[----:B------:R-:W-:Y:S01]  /*2c00*/  UIADD3.X UR7, UR4, 0x40000040, URZ, UP0, !UPT ;  /* 0x4000004004077890 */ /* 0x000fe200087fe43f */
[-C--:B------:R-:W-:Y:S01]  /*2c10*/  LEA R113, P2, R27, R40.reuse, 0x1 ;  /* 0x000000281b717211 */ /* 0x080fe200078408ff */
[----:B------:R-:W-:Y:S01]  /*2c20*/  UIADD3 UR9, UP0, UR10, 0x2, URZ ;  /* 0x000000020a097890 */ /* 0x000fe2000ff1e03f */
        /* <DEDUP_REMOVED lines=8> */
[-C--:B------:R-:W-:Y:S01]  /*2cb0*/  LEA.HI.X.SX32 R142, R26, R41.reuse, 0x1, P1 ;  /* 0x000000291a8e7211 */ /* 0x080fe200008f0eff */
[----:B------:R-:W-:Y:S01]  /*2cc0*/  UIADD3.X UR11, UR5, 0x40000040, URZ, UP0, !UPT ;  /* 0x40000040050b7890 */ /* 0x000fe200087fe43f */
        /* <DEDUP_REMOVED lines=24> */
[----:B------:R-:W-:Y:S01]  /*2e50*/  LEA R84, P1, R24, R40, 0x1 ;  /* 0x0000002818547211 */ /* 0x000fe200078208ff */
[-C--:B------:R-:W-:Y:S01]  /*2e60*/  IMAD R68, R206, R64.reuse, RZ ;  /* 0x00000040ce447224 */ /* 0x080fe200078e02ff */
[C---:B------:R-:W-:Y:S01]  /*2e70*/  LEA.HI R55, R0.reuse, 0x7e, RZ, 0x1a ;  /* 0x0000007e00377811 */ /* 0x040fe200078fd0ff */
[-C--:B------:R-:W-:Y:S01]  /*2e80*/  IMAD R67, R207, R64.reuse, RZ ;  /* 0x00000040cf437224 */ /* 0x080fe200078e02ff */
[----:B------:R-:W-:Y:S01]  /*2e90*/  LEA.HI R56, R0, 0x6e, RZ, 0x1a ;  /* 0x0000006e00387811 */ /* 0x000fe200078fd0ff */
[----:B------:R-:W-:Y:S01]  /*2ea0*/  IMAD R65, R208, R64, RZ ;  /* 0x00000040d0417224 */ /* 0x000fe200078e02ff */
[----:B------:R-:W-:-:S02]  /*2eb0*/  LEA.HI R57, R0, 0x5e, RZ, 0x1a ;  /* 0x0000005e00397811 */ /* 0x000fc400078fd0ff */
[----:B------:R-:W-:Y:S02]  /*2ec0*/  CS2R R26, SRZ ;  /* 0x00000000001a7805 */ /* 0x000fe4000001ff00 */
[-C--:B------:R-:W-:Y:S02]  /*2ed0*/  LEA.HI.X.SX32 R20, R34, R41.reuse, 0x1, P2 ;  /* 0x0000002922147211 */ /* 0x080fe400010f0eff */
[----:B------:R-:W-:Y:S02]  /*2ee0*/  CS2R R28, SRZ ;  /* 0x00000000001c7805 */ /* 0x000fe4000001ff00 */
[-C--:B------:R-:W-:Y:S02]  /*2ef0*/  LEA.HI.X.SX32 R21, R35, R41.reuse, 0x1, P3 ;  /* 0x0000002923157211 */ /* 0x080fe400018f0eff */
[----:B------:R-:W-:Y:S02]  /*2f00*/  CS2R R30, SRZ ;  /* 0x00000000001e7805 */ /* 0x000fe4000001ff00 */
[----:B------:R-:W-:-:S02]  /*2f10*/  LEA.HI.X.SX32 R22, R39, R41, 0x1, P4 ;  /* 0x0000002927167211 */ /* 0x000fc400020f0eff */
[----:B------:R-:W-:Y:S02]  /*2f20*/  CS2R R32, SRZ ;  /* 0x0000000000207805 */ /* 0x000fe4000001ff00 */
[-C--:B------:R-:W-:Y:S02]  /*2f30*/  LEA.HI.X.SX32 R23, R36, R41.reuse, 0x1, P5 ;  /* 0x0000002924177211 */ /* 0x080fe400028f0eff */
[----:B------:R-:W-:Y:S02]  /*2f40*/  CS2R R34, SRZ ;  /* 0x0000000000227805 */ /* 0x000fe4000001ff00 */
[-C--:B------:R-:W-:Y:S02]  /*2f50*/  LEA.HI.X.SX32 R40, R37, R41.reuse, 0x1, P6 ;  /* 0x0000002925287211 */ /* 0x080fe400030f0eff */
[----:B------:R-:W-:Y:S02]  /*2f60*/  CS2R R36, SRZ ;  /* 0x0000000000247805 */ /* 0x000fe4000001ff00 */
[----:B------:R-:W-:-:S02]  /*2f70*/  LEA.HI.X.SX32 R41, R24, R41, 0x1, P1 ;  /* 0x0000002918297211 */ /* 0x000fc400008f0eff */
[----:B------:R-:W-:Y:S02]  /*2f80*/  CS2R R24, SRZ ;  /* 0x0000000000187805 */ /* 0x000fe4000001ff00 */
[----:B------:R-:W-:Y:S01]  /*2f90*/  CS2R R38, SRZ ;  /* 0x0000000000267805 */ /* 0x000fe2000001ff00 */
[-C--:B------:R-:W-:Y:S01]  /*2fa0*/  IMAD R55, R55, R64.reuse, RZ ;  /* 0x0000004037377224 */ /* 0x080fe200078e02ff */
[----:B------:R-:W-:Y:S01]  /*2fb0*/  UMOV UR4, UR6 ;  /* 0x0000000600047c82 */ /* 0x000fe20008000000 */
[-C--:B------:R-:W-:Y:S01]  /*2fc0*/  IMAD R56, R56, R64.reuse, RZ ;  /* 0x0000004038387224 */ /* 0x080fe200078e02ff */
[----:B------:R-:W-:Y:S01]  /*2fd0*/  UMOV UR5, UR7 ;  /* 0x0000000700057c82 */ /* 0x000fe20008000000 */
[-C--:B------:R-:W-:Y:S01]  /*2fe0*/  IMAD R57, R57, R64.reuse, RZ ;  /* 0x0000004039397224 */ /* 0x080fe200078e02ff */
[----:B------:R-:W-:Y:S01]  /*2ff0*/  SHF.R.S32.HI R43, RZ, 0x7, R43 ;  /* 0x00000007ff2b7819 */ /* 0x000fe2000001142b */
[-C--:B------:R-:W-:Y:S01]  /*3000*/  IMAD R68, R209, R64.reuse, RZ ;  /* 0x00000040d1447224 */ /* 0x080fe200078e02ff */
[----:B------:R-:W-:Y:S01]  /*3010*/  UMOV UR6, UR9 ;  /* 0x0000000900067c82 */ /* 0x000fe20008000000 */
[-C--:B------:R-:W-:Y:S01]  /*3020*/  IMAD R67, R210, R64.reuse, RZ ;  /* 0x00000040d2437224 */ /* 0x080fe200078e02ff */
[----:B------:R-:W-:Y:S01]  /*3030*/  UMOV UR7, UR11 ;  /* 0x0000000b00077c82 */ /* 0x000fe20008000000 */
[----:B------:R-:W-:Y:S01]  /*3040*/  IMAD R65, R211, R64, RZ ;  /* 0x00000040d3417224 */ /* 0x000fe200078e02ff */
[----:B------:R-:W-:-:S02]  /*3050*/  UIADD3.64 UR16, UR4, 0x80, URZ ;  /* 0x0000008004107897 */ /* 0x000fc4000fffe03f */
[----:B------:R-:W-:Y:S02]  /*3060*/  UIADD3.64 UR20, UR4, 0x100, URZ ;  /* 0x0000010004147897 */ /* 0x000fe4000fffe03f */
[----:B------:R-:W-:Y:S02]  /*3070*/  UIADD3.64 UR24, UR4, 0x180, URZ ;  /* 0x0000018004187897 */ /* 0x000fe4000fffe03f */
[----:B------:R-:W-:Y:S02]  /*3080*/  UIADD3.64 UR28, UR4, 0x200, URZ ;  /* 0x00000200041c7897 */ /* 0x000fe4000fffe03f */
[----:B------:R-:W-:Y:S02]  /*3090*/  UIADD3.64 UR32, UR4, 0x280, URZ ;  /* 0x0000028004207897 */ /* 0x000fe4000fffe03f */
[----:B------:R-:W-:Y:S02]  /*30a0*/  UIADD3.64 UR36, UR4, 0x300, URZ ;  /* 0x0000030004247897 */ /* 0x000fe4000fffe03f */
[----:B------:R-:W-:-:S02]  /*30b0*/  UIADD3.64 UR18, UR6, 0x2, URZ ;  /* 0x0000000206127897 */ /* 0x000fc4000fffe03f */
[----:B------:R-:W-:Y:S02]  /*30c0*/  UIADD3.64 UR22, UR6, 0x4, URZ ;  /* 0x0000000406167897 */ /* 0x000fe4000fffe03f */
[----:B------:R-:W-:Y:S02]  /*30d0*/  UIADD3.64 UR26, UR6, 0xfe, URZ ;  /* 0x000000fe061a7897 */ /* 0x000fe4000fffe03f */
[----:B------:R-:W-:Y:S02]  /*30e0*/  UIADD3.64 UR30, UR6, 0x100, URZ ;  /* 0x00000100061e7897 */ /* 0x000fe4000fffe03f */
[----:B------:R-:W-:Y:S02]  /*30f0*/  UIADD3.64 UR34, UR6, 0x102, URZ ;  /* 0x0000010206227897 */ /* 0x000fe4000fffe03f */
[----:B------:R-:W-:-:S12]  /*3100*/  UIADD3.64 UR38, UR6, 0x104, URZ ;  /* 0x0000010406267897 */ /* 0x000fd8000fffe03f */
.L_x_1:
[----:B------:R-:W0:Y:S01]  /*3110*/  LDC R65, c[0x0][0x238] ;  /* 0x00008e00ff417b82 */ /* 0x000e220000000800 */
[----:B------:R-:W-:Y:S01]  /*3120*/  ISETP.GE.AND P4, PT, R231, UR40, PT ;  /* 0x00000028e7007c0c */ /* 0x000fe2000bf86270 */
[----:B------:R-:W-:Y:S01]  /*3130*/  IMAD.WIDE R74, R233, 0x2, R124 ;  /* 0x00000002e94a7825 */ /* 0x000fe200078e027c */
[----:B------:R-:W-:Y:S02]  /*3140*/  ISETP.GE.AND P5, PT, R230, UR40, PT ;  /* 0x00000028e6007c0c */ /* 0x000fe4000bfa6270 */
[----:B------:R-:W-:Y:S01]  /*3150*/  PRMT R103, RZ, 0x7610, R103 ;  /* 0x00007610ff677816 */ /* 0x000fe20000000067 */
[----:B------:R-:W-:Y:S01]  /*3160*/  IMAD.WIDE R86, R234, 0x2, R124 ;  /* 0x00000002ea567825 */ /* 0x000fe200078e027c */
[----:B------:R-:W-:Y:S01]  /*3170*/  ISETP.GE.AND P3, PT, R3, UR40, PT ;  /* 0x0000002803007c0c */ /* 0x000fe2000bf66270 */
[----:B------:R-:W1:Y:S01]  /*3180*/  LDC R126, c[0x0][0x238] ;  /* 0x00008e00ff7e7b82 */ /* 0x000e620000000800 */
[----:B------:R-:W-:Y:S02]  /*3190*/  PRMT R93, RZ, 0x7610, R93 ;  /* 0x00007610ff5d7816 */ /* 0x000fe4000000005d */
[----:B------:R-:W-:-:S02]  /*31a0*/  LEA.HI R64, R0, 0xe, RZ, 0x1a ;  /* 0x0000000e00407811 */ /* 0x000fc400078fd0ff */
[----:B------:R-:W-:Y:S01]  /*31b0*/  PRMT R148, RZ, 0x7610, R148 ;  /* 0x00007610ff947816 */ /* 0x000fe20000000094 */
[----:B------:R2:W3:Y:S01]  /*31c0*/  @!P4 LDG.E.U16 R103, desc[UR14][R74.64] ;  /* 0x0000000e4a67c981 */ /* 0x0004e2000c1e1500 */
[----:B------:R-:W-:Y:S02]  /*31d0*/  ISETP.GE.AND P4, PT, R228, UR40, PT ;  /* 0x00000028e4007c0c */ /* 0x000fe4000bf86270 */
[----:B------:R-:W-:Y:S01]  /*31e0*/  PRMT R147, RZ, 0x7610, R147 ;  /* 0x00007610ff937816 */ /* 0x000fe20000000093 */
[----:B------:R4:W5:Y:S01]  /*31f0*/  @!P5 LDG.E.U16 R93, desc[UR14][R86.64] ;  /* 0x0000000e565dd981 */ /* 0x000962000c1e1500 */
[----:B------:R-:W-:Y:S01]  /*3200*/  ISETP.GE.AND P2, PT, R64, UR40, PT ;  /* 0x0000002840007c0c */ /* 0x000fe2000bf46270 */
[--C-:B------:R-:W-:Y:S01]  /*3210*/  IMAD.WIDE R88, R237, 0x2, R124.reuse ;  /* 0x00000002ed587825 */ /* 0x100fe200078e027c */
[----:B------:R-:W-:Y:S01]  /*3220*/  ISETP.GE.AND P6, PT, R226, UR40, PT ;  /* 0x00000028e2007c0c */ /* 0x000fe2000bfc6270 */
[----:B------:R-:W1:Y:S01]  /*3230*/  LDC R120, c[0x0][0x238] ;  /* 0x00008e00ff787b82 */ /* 0x000e620000000800 */
[----:B------:R-:W-:Y:S01]  /*3240*/  LEA.HI R67, R0, 0x2e, RZ, 0x1a ;  /* 0x0000002e00437811 */ /* 0x000fe200078fd0ff */
[----:B0-----:R-:W-:Y:S01]  /*3250*/  IMAD R65, R3, R65, RZ ;  /* 0x0000004103417224 */ /* 0x001fe200078e02ff */
[----:B------:R-:W-:Y:S01]  /*3260*/  ISETP.GE.AND P5, PT, R227, UR40, PT ;  /* 0x00000028e3007c0c */ /* 0x000fe2000bfa6270 */
[----:B--2---:R-:W-:Y:S01]  /*3270*/  IMAD.WIDE R74, R235, 0x2, R124 ;  /* 0x00000002eb4a7825 */ /* 0x004fe200078e027c */
[----:B------:R-:W-:-:S02]  /*3280*/  ISETP.GE.AND P0, PT, R67, UR40, PT ;  /* 0x0000002843007c0c */ /* 0x000fc4000bf06270 */
[----:B------:R-:W-:Y:S01]  /*3290*/  LEA.HI R68, R0, 0x1e, RZ, 0x1a ;  /* 0x0000001e00447811 */ /* 0x000fe200078fd0ff */
[----:B------:R-:W-:Y:S01]  /*32a0*/  IMAD.WIDE R64, R65, 0x2, R124 ;  /* 0x0000000241407825 */ /* 0x000fe200078e027c */
[----:B------:R-:W-:Y:S01]  /*32b0*/  PRMT R92, RZ, 0x7610, R92 ;  /* 0x00007610ff5c7816 */ /* 0x000fe2000000005c */
[----:B------:R-:W0:Y:S02]  /*32c0*/  LDC R129, c[0x0][0x238] ;  /* 0x00008e00ff817b82 */ /* 0x000e240000000800 */
[----:B----4-:R-:W-:Y:S01]  /*32d0*/  IMAD.WIDE R86, R236, 0x2, R124 ;  /* 0x00000002ec567825 */ /* 0x010fe200078e027c */
[----:B------:R2:W4:Y:S01]  /*32e0*/  @!P3 LDG.E.U16 R148, desc[UR14][R64.64] ;  /* 0x0000000e4094b981 */ /* 0x000522000c1e1500 */
[----:B------:R-:W-:Y:S02]  /*32f0*/  ISETP.GE.AND P3, PT, R229, UR40, PT ;  /* 0x00000028e5007c0c */ /* 0x000fe4000bf66270 */
[----:B------:R-:W-:Y:S01]  /*3300*/  PRMT R102, RZ, 0x7610, R102 ;  /* 0x00007610ff667816 */ /* 0x000fe20000000066 */
[----:B------:R1:W3:Y:S01]  /*3310*/  @!P4 LDG.E.U16 R147, desc[UR14][R86.64] ;  /* 0x0000000e5693c981 */ /* 0x0002e2000c1e1500 */
[----:B------:R-:W-:Y:S01]  /*3320*/  ISETP.GE.AND P4, PT, R224, UR40, PT ;  /* 0x00000028e0007c0c */ /* 0x000fe2000bf86270 */
[----:B------:R-:W-:Y:S01]  /*3330*/  IMAD.WIDE R96, R238, 0x2, R124 ;  /* 0x00000002ee607825 */ /* 0x000fe200078e027c */
[----:B------:R-:W-:Y:S01]  /*3340*/  PRMT R67, RZ, 0x7610, R67 ;  /* 0x00007610ff437816 */ /* 0x000fe20000000043 */
[----:B------:R-:W0:Y:S01]  /*3350*/  LDC R128, c[0x0][0x238] ;  /* 0x00008e00ff807b82 */ /* 0x000e220000000800 */
[----:B------:R-:W-:-:S02]  /*3360*/  PRMT R101, RZ, 0x7610, R101 ;  /* 0x00007610ff657816 */ /* 0x000fc40000000065 */
[----:B--2---:R-:W-:Y:S01]  /*3370*/  PRMT R65, RZ, 0x7610, R65 ;  /* 0x00007610ff417816 */ /* 0x004fe20000000041 */
[----:B------:R-:W2:Y:S01]  /*3380*/  @!P6 LDG.E.U16 R102, desc[UR14][R96.64] ;  /* 0x0000000e6066e981 */ /* 0x000ea2000c1e1500 */
[----:B------:R-:W-:Y:S01]  /*3390*/  PRMT R143, RZ, 0x7610, R143 ;  /* 0x00007610ff8f7816 */ /* 0x000fe2000000008f */
[----:B-1----:R-:W-:Y:S01]  /*33a0*/  IMAD.WIDE R86, R240, 0x2, R124 ;  /* 0x00000002f0567825 */ /* 0x002fe200078e027c */
[----:B------:R-:W-:Y:S01]  /*33b0*/  ISETP.GE.AND P1, PT, R68, UR40, PT ;  /* 0x0000002844007c0c */ /* 0x000fe2000bf26270 */
[----:B------:R-:W2:Y:S01]  /*33c0*/  @!P3 LDG.E.U16 R92, desc[UR14][R74.64] ;  /* 0x0000000e4a5cb981 */ /* 0x000ea2000c1e1500 */
[----:B------:R-:W-:Y:S02]  /*33d0*/  PRMT R90, RZ, 0x7610, R90 ;  /* 0x00007610ff5a7816 */ /* 0x000fe4000000005a */
[----:B------:R-:W-:Y:S01]  /*33e0*/  PRMT R71, RZ, 0x7610, R71 ;  /* 0x00007610ff477816 */ /* 0x000fe20000000047 */
[----:B------:R1:W5:Y:S01]  /*33f0*/  @!P5 LDG.E.U16 R65, desc[UR14][R88.64] ;  /* 0x0000000e5841d981 */ /* 0x000362000c1e1500 */
[----:B------:R-:W-:Y:S01]  /*3400*/  ISETP.GE.AND P5, PT, R223, UR40, PT ;  /* 0x00000028df007c0c */ /* 0x000fe2000bfa6270 */
[----:B------:R-:W-:Y:S01]  /*3410*/  IMAD.WIDE R98, R62, 0x2, R124 ;  /* 0x000000023e627825 */ /* 0x000fe200078e027c */
[----:B------:R-:W-:Y:S01]  /*3420*/  ISETP.GE.AND P3, PT, R225, UR40, PT ;  /* 0x00000028e1007c0c */ /* 0x000fe2000bf66270 */
[----:B------:R1:W2:Y:S01]  /*3430*/  @!P4 LDG.E.U16 R67, desc[UR14][R86.64] ;  /* 0x0000000e5643c981 */ /* 0x0002a2000c1e1500 */
[----:B------:R-:W-:-:S02]  /*3440*/  ISETP.GE.AND P6, PT, R222, UR40, PT ;  /* 0x00000028de007c0c */ /* 0x000fc4000bfc6270 */
[----:B------:R-:W-:Y:S02]  /*3450*/  PRMT R91, RZ, 0x7610, R91 ;  /* 0x00007610ff5b7816 */ /* 0x000fe4000000005b */
[----:B------:R-:W-:Y:S01]  /*3460*/  PRMT R100, RZ, 0x7610, R100 ;  /* 0x00007610ff647816 */ /* 0x000fe20000000064 */
[--C-:B-1----:R-:W-:Y:S01]  /*3470*/  IMAD.WIDE R88, R241, 0x2, R124.reuse ;  /* 0x00000002f1587825 */ /* 0x102fe200078e027c */
[----:B------:R-:W-:Y:S01]  /*3480*/  ISETP.GE.AND P4, PT, R220, UR40, PT ;  /* 0x00000028dc007c0c */ /* 0x000fe2000bf86270 */
[----:B------:R-:W1:Y:S01]  /*3490*/  LDC R122, c[0x0][0x238] ;  /* 0x00008e00ff7a7b82 */ /* 0x000e620000000800 */
[----:B------:R-:W5:Y:S01]  /*34a0*/  @!P2 LDG.E.U16 R91, desc[UR14][R98.64] ;  /* 0x0000000e625ba981 */ /* 0x000f62000c1e1500 */
[----:B------:R-:W-:-:S03]  /*34b0*/  IMAD.WIDE R74, R239, 0x2, R124 ;  /* 0x00000002ef4a7825 */ /* 0x000fc600078e027c */
[----:B------:R0:W5:Y:S01]  /*34c0*/  @!P5 LDG.E.U16 R101, desc[UR14][R88.64] ;  /* 0x0000000e5865d981 */ /* 0x000162000c1e1500 */
[----:B------:R-:W-:Y:S01]  /*34d0*/  ISETP.GE.AND P5, PT, R219, UR40, PT ;  /* 0x00000028db007c0c */ /* 0x000fe2000bfa6270 */
[----:B------:R-:W-:Y:S01]  /*34e0*/  IMAD.WIDE R96, R242, 0x2, R124 ;  /* 0x00000002f2607825 */ /* 0x000fe200078e027c */
[----:B------:R-:W-:Y:S01]  /*34f0*/  PRMT R115, RZ, 0x7610, R115 ;  /* 0x00007610ff737816 */ /* 0x000fe20000000073 */
[----:B------:R-:W4:Y:S02]  /*3500*/  @!P3 LDG.E.U16 R143, desc[UR14][R74.64] ;  /* 0x0000000e4a8fb981 */ /* 0x000f24000c1e1500 */
[----:B------:R-:W-:Y:S01]  /*3510*/  IMAD.WIDE R116, R246, 0x2, R124 ;  /* 0x00000002f6747825 */ /* 0x000fe200078e027c */
[----:B------:R-:W-:Y:S01]  /*3520*/  PRMT R73, RZ, 0x7610, R73 ;  /* 0x00007610ff497816 */ /* 0x000fe20000000049 */
[----:B------:R0:W5:Y:S01]  /*3530*/  @!P6 LDG.E.U16 R90, desc[UR14][R96.64] ;  /* 0x0000000e605ae981 */ /* 0x000162000c1e1500 */
[----:B------:R-:W1:Y:S01]  /*3540*/  LDC R127, c[0x0][0x238] ;  /* 0x00008e00ff7f7b82 */ /* 0x000e620000000800 */
[----:B------:R-:W-:Y:S01]  /*3550*/  IMAD.WIDE R86, R244, 0x2, R124 ;  /* 0x00000002f4567825 */ /* 0x000fe200078e027c */
[----:B------:R-:W-:-:S02]  /*3560*/  ISETP.GE.AND P3, PT, R221, UR40, PT ;  /* 0x00000028dd007c0c */ /* 0x000fc4000bf66270 */
[----:B------:R-:W-:Y:S02]  /*3570*/  ISETP.GE.AND P6, PT, R218, UR40, PT ;  /* 0x00000028da007c0c */ /* 0x000fe4000bfc6270 */
[----:B------:R-:W5:Y:S01]  /*3580*/  @!P4 LDG.E.U16 R71, desc[UR14][R86.64] ;  /* 0x0000000e5647c981 */ /* 0x000f62000c1e1500 */
[----:B0-----:R-:W-:Y:S01]  /*3590*/  PRMT R89, RZ, 0x7610, R89 ;  /* 0x00007610ff597816 */ /* 0x001fe20000000059 */
[--C-:B------:R-:W-:Y:S01]  /*35a0*/  IMAD.WIDE R98, R61, 0x2, R124.reuse ;  /* 0x000000023d627825 */ /* 0x100fe200078e027c */
[----:B------:R-:W-:Y:S01]  /*35b0*/  ISETP.GE.AND P4, PT, R216, UR40, PT ;  /* 0x00000028d8007c0c */ /* 0x000fe2000bf86270 */
[----:B------:R-:W0:Y:S02]  /*35c0*/  LDC R180, c[0x0][0x238] ;  /* 0x00008e00ffb47b82 */ /* 0x000e240000000800 */
[----:B------:R-:W-:Y:S01]  /*35d0*/  IMAD.WIDE R96, R245, 0x2, R124 ;  /* 0x00000002f5607825 */ /* 0x000fe200078e027c */
[----:B------:R1:W5:Y:S01]  /*35e0*/  @!P1 LDG.E.U16 R89, desc[UR14][R98.64] ;  /* 0x0000000e62599981 */ /* 0x000362000c1e1500 */
[----:B------:R-:W-:-:S02]  /*35f0*/  PRMT R68, RZ, 0x7610, R68 ;  /* 0x00007610ff447816 */ /* 0x000fc40000000044 */
[----:B------:R-:W-:Y:S01]  /*3600*/  IMAD.WIDE R74, R243, 0x2, R124 ;  /* 0x00000002f34a7825 */ /* 0x000fe200078e027c */
[----:B------:R1:W5:Y:S01]  /*3610*/  @!P5 LDG.E.U16 R100, desc[UR14][R96.64] ;  /* 0x0000000e6064d981 */ /* 0x000362000c1e1500 */
[----:B------:R-:W-:Y:S01]  /*3620*/  ISETP.GE.AND P5, PT, R215, UR40, PT ;  /* 0x00000028d7007c0c */ /* 0x000fe2000bfa6270 */
[----:B------:R-:W0:Y:S02]  /*3630*/  LDC R134, c[0x0][0x238] ;  /* 0x00008e00ff867b82 */ /* 0x000e240000000800 */
[----:B------:R-:W3:Y:S01]  /*3640*/  @!P3 LDG.E.U16 R115, desc[UR14][R74.64] ;  /* 0x0000000e4a73b981 */ /* 0x000ee2000c1e1500 */
[----:B-1----:R-:W-:-:S03]  /*3650*/  PRMT R99, RZ, 0x7610, R99 ;  /* 0x00007610ff637816 */ /* 0x002fc60000000063 */
[----:B------:R1:W2:Y:S01]  /*3660*/  @!P6 LDG.E.U16 R68, desc[UR14][R116.64] ;  /* 0x0000000e7444e981 */ /* 0x0002a2000c1e1500 */
[----:B------:R-:W-:Y:S01]  /*3670*/  IMAD.WIDE R96, R248, 0x2, R124 ;  /* 0x00000002f8607825 */ /* 0x000fe200078e027c */
[----:B------:R-:W-:Y:S01]  /*3680*/  ISETP.GE.AND P3, PT, R217, UR40, PT ;  /* 0x00000028d9007c0c */ /* 0x000fe2000bf66270 */
[----:B------:R-:W0:Y:S01]  /*3690*/  LDC R130, c[0x0][0x238] ;  /* 0x00008e00ff827b82 */ /* 0x000e220000000800 */
[----:B------:R-:W-:Y:S02]  /*36a0*/  ISETP.GE.AND P6, PT, R214, UR40, PT ;  /* 0x00000028d6007c0c */ /* 0x000fe4000bfc6270 */
[----:B------:R-:W5:Y:S01]  /*36b0*/  @!P4 LDG.E.U16 R99, desc[UR14][R96.64] ;  /* 0x0000000e6063c981 */ /* 0x000f62000c1e1500 */
[----:B------:R-:W-:Y:S02]  /*36c0*/  PRMT R88, RZ, 0x7610, R88 ;  /* 0x00007610ff587816 */ /* 0x000fe40000000058 */
[----:B------:R-:W-:Y:S01]  /*36d0*/  ISETP.GE.AND P4, PT, R212, UR40, PT ;  /* 0x00000028d4007c0c */ /* 0x000fe2000bf86270 */
[----:B-1----:R-:W-:Y:S01]  /*36e0*/  IMAD.WIDE R116, R249, 0x2, R124 ;  /* 0x00000002f9747825 */ /* 0x002fe200078e027c */
[----:B------:R-:W-:Y:S01]  /*36f0*/  PRMT R75, RZ, 0x7610, R75 ;  /* 0x00007610ff4b7816 */ /* 0x000fe2000000004b */
[----:B------:R-:W1:Y:S01]  /*3700*/  LDC R132, c[0x0][0x238] ;  /* 0x00008e00ff847b82 */ /* 0x000e620000000800 */
[----:B------:R-:W-:Y:S01]  /*3710*/  PRMT R98, RZ, 0x7610, R98 ;  /* 0x00007610ff627816 */ /* 0x000fe20000000062 */
[----:B------:R-:W-:Y:S01]  /*3720*/  IMAD.WIDE R86, R247, 0x2, R124 ;  /* 0x00000002f7567825 */ /* 0x000fe200078e027c */
[----:B------:R0:W5:Y:S01]  /*3730*/  @!P5 LDG.E.U16 R88, desc[UR14][R116.64] ;  /* 0x0000000e7458d981 */ /* 0x000162000c1e1500 */
[----:B------:R-:W-:-:S02]  /*3740*/  ISETP.GE.AND P5, PT, R211, UR40, PT ;  /* 0x00000028d3007c0c */ /* 0x000fc4000bfa6270 */
[----:B------:R-:W-:Y:S01]  /*3750*/  IMAD.WIDE R118, R250, 0x2, R124 ;  /* 0x00000002fa767825 */ /* 0x000fe200078e027c */
[----:B------:R0:W5:Y:S01]  /*3760*/  @!P3 LDG.E.U16 R73, desc[UR14][R86.64] ;  /* 0x0000000e5649b981 */ /* 0x000162000c1e1500 */
[----:B------:R-:W-:Y:S01]  /*3770*/  PRMT R76, RZ, 0x7610, R76 ;  /* 0x00007610ff4c7816 */ /* 0x000fe2000000004c */
[----:B------:R-:W1:Y:S01]  /*3780*/  LDC R135, c[0x0][0x238] ;  /* 0x00008e00ff877b82 */ /* 0x000e620000000800 */
[----:B------:R-:W-:Y:S01]  /*3790*/  IMAD R126, R209, R126, RZ ;  /* 0x0000007ed17e7224 */ /* 0x000fe200078e02ff */
[----:B------:R0:W5:Y:S02]  /*37a0*/  @!P6 LDG.E.U16 R75, desc[UR14][R118.64] ;  /* 0x0000000e764be981 */ /* 0x000164000c1e1500 */
[----:B0-----:R-:W-:Y:S01]  /*37b0*/  IMAD.WIDE R116, R252, 0x2, R124 ;  /* 0x00000002fc747825 */ /* 0x001fe200078e027c */
[----:B------:R-:W-:-:S03]  /*37c0*/  ISETP.GE.AND P3, PT, R213, UR40, PT ;  /* 0x00000028d5007c0c */ /* 0x000fc6000bf66270 */
[----:B------:R-:W-:Y:S01]  /*37d0*/  IMAD R120, R211, R120, RZ ;  /* 0x00000078d3787224 */ /* 0x000fe200078e02ff */
[----:B------:R-:W-:Y:S01]  /*37e0*/  PRMT R87, RZ, 0x7610, R87 ;  /* 0x00007610ff577816 */ /* 0x000fe20000000057 */
[----:B------:R0:W5:Y:S01]  /*37f0*/  @!P4 LDG.E.U16 R98, desc[UR14][R116.64] ;  /* 0x0000000e7462c981 */ /* 0x000162000c1e1500 */
[----:B------:R-:W-:Y:S01]  /*3800*/  PRMT R74, RZ, 0x7610, R74 ;  /* 0x00007610ff4a7816 */ /* 0x000fe2000000004a */
[----:B------:R-:W-:-:S04]  /*3810*/  IMAD.WIDE R118, R60, 0x2, R124 ;  /* 0x000000023c767825 */ /* 0x000fc800078e027c */
[--C-:B------:R-:W-:Y:S01]  /*3820*/  IMAD.WIDE R120, R120, 0x2, R124.reuse ;  /* 0x0000000278787825 */ /* 0x100fe200078e027c */
[----:B------:R0:W5:Y:S03]  /*3830*/  @!P0 LDG.E.U16 R87, desc[UR14][R118.64] ;  /* 0x0000000e76578981 */ /* 0x000166000c1e1500 */
[--C-:B0-----:R-:W-:Y:S01]  /*3840*/  IMAD.WIDE R116, R126, 0x2, R124.reuse ;  /* 0x000000027e747825 */ /* 0x101fe200078e027c */
[----:B------:R0:W2:Y:S01]  /*3850*/  @!P5 LDG.E.U16 R74, desc[UR14][R120.64] ;  /* 0x0000000e784ad981 */ /* 0x0000a2000c1e1500 */
[----:B------:R-:W1:Y:S02]  /*3860*/  LDC R126, c[0x0][0x238] ;  /* 0x00008e00ff7e7b82 */ /* 0x000e640000000800 */
[----:B------:R-:W-:Y:S02]  /*3870*/  IMAD R129, R208, R129, RZ ;  /* 0x00000081d0817224 */ /* 0x000fe400078e02ff */
[----:B------:R-:W-:Y:S01]  /*3880*/  IMAD R128, R207, R128, RZ ;  /* 0x00000080cf807224 */ /* 0x000fe200078e02ff */
[----:B------:R-:W-:Y:S01]  /*3890*/  ISETP.GE.AND P6, PT, R210, UR40, PT ;  /* 0x00000028d2007c0c */ /* 0x000fe2000bfc6270 */
[----:B------:R-:W-:-:S02]  /*38a0*/  IMAD.WIDE R118, R129, 0x2, R124 ;  /* 0x0000000281767825 */ /* 0x000fc400078e027c */
[----:B------:R-:W1:Y:S02]  /*38b0*/  LDC R129, c[0x0][0x238] ;  /* 0x00008e00ff817b82 */ /* 0x000e640000000800 */
[----:B0-----:R-:W-:-:S04]  /*38c0*/  IMAD.WIDE R120, R128, 0x2, R124 ;  /* 0x0000000280787825 */ /* 0x001fc800078e027c */
[----:B------:R-:W-:Y:S02]  /*38d0*/  IMAD.WIDE R96, R251, 0x2, R124 ;  /* 0x00000002fb607825 */ /* 0x000fe400078e027c */
[----:B------:R-:W0:Y:S02]  /*38e0*/  LDC R128, c[0x0][0x238] ;  /* 0x00008e00ff807b82 */ /* 0x000e240000000800 */
[----:B------:R-:W-:Y:S01]  /*38f0*/  IMAD R122, R210, R122, RZ ;  /* 0x0000007ad27a7224 */ /* 0x000fe200078e02ff */
[----:B------:R1:W5:Y:S01]  /*3900*/  @!P3 LDG.E.U16 R76, desc[UR14][R96.64] ;  /* 0x0000000e604cb981 */ /* 0x000362000c1e1500 */
[----:B------:R-:W-:Y:S02]  /*3910*/  PRMT R78, RZ, 0x7610, R78 ;  /* 0x00007610ff4e7816 */ /* 0x000fe4000000004e */
[----:B------:R-:W-:Y:S01]  /*3920*/  ISETP.GE.AND P3, PT, R208, UR40, PT ;  /* 0x00000028d0007c0c */ /* 0x000fe2000bf66270 */
[----:B------:R-:W-:Y:S01]  /*3930*/  IMAD.WIDE R122, R122, 0x2, R124 ;  /* 0x000000027a7a7825 */ /* 0x000fe200078e027c */
[----:B------:R-:W-:-:S02]  /*3940*/  ISETP.GE.AND P0, PT, R209, UR40, PT ;  /* 0x00000028d1007c0c */ /* 0x000fc4000bf06270 */
[----:B------:R-:W-:Y:S02]  /*3950*/  PRMT R86, RZ, 0x7610, R86 ;  /* 0x00007610ff567816 */ /* 0x000fe40000000056 */
[----:B------:R1:W5:Y:S01]  /*3960*/  @!P6 LDG.E.U16 R78, desc[UR14][R122.64] ;  /* 0x0000000e7a4ee981 */ /* 0x000362000c1e1500 */
[C---:B------:R-:W-:Y:S01]  /*3970*/  ISETP.GE.AND P6, PT, R205.reuse, UR40, PT ;  /* 0x00000028cd007c0c */ /* 0x040fe2000bfc6270 */
[----:B------:R-:W-:Y:S01]  /*3980*/  IMAD R127, R206, R127, RZ ;  /* 0x0000007fce7f7224 */ /* 0x000fe200078e02ff */
[----:B-1----:R-:W-:Y:S01]  /*3990*/  PRMT R97, RZ, 0x7610, R97 ;  /* 0x00007610ff617816 */ /* 0x002fe20000000061 */
[----:B------:R-:W-:Y:S01]  /*39a0*/  IMAD R126, R205, R126, RZ ;  /* 0x0000007ecd7e7224 */ /* 0x000fe200078e02ff */
[----:B------:R-:W-:Y:S02]  /*39b0*/  LEA.HI R64, R0, 0x3e, RZ, 0x1a ;  /* 0x0000003e00407811 */ /* 0x000fe400078fd0ff */
[----:B------:R1:W5:Y:S01]  /*39c0*/  @!P3 LDG.E.U16 R86, desc[UR14][R118.64] ;  /* 0x0000000e7656b981 */ /* 0x000362000c1e1500 */
[----:B------:R-:W-:Y:S01]  /*39d0*/  PRMT R96, RZ, 0x7610, R96 ;  /* 0x00007610ff607816 */ /* 0x000fe20000000060 */
[--C-:B------:R-:W-:Y:S01]  /*39e0*/  IMAD.WIDE R122, R127, 0x2, R124.reuse ;  /* 0x000000027f7a7825 */ /* 0x100fe200078e027c */
[----:B------:R-:W-:Y:S01]  /*39f0*/  ISETP.GE.AND P3, PT, R203, UR40, PT ;  /* 0x00000028cb007c0c */ /* 0x000fe2000bf66270 */
[----:B------:R1:W5:Y:S01]  /*3a00*/  @!P0 LDG.E.U16 R97, desc[UR14][R116.64] ;  /* 0x0000000e74618981 */ /* 0x000362000c1e1500 */
[----:B------:R-:W-:Y:S01]  /*3a10*/  ISETP.GE.AND P0, PT, R204, UR40, PT ;  /* 0x00000028cc007c0c */ /* 0x000fe2000bf06270 */
[----:B------:R-:W-:Y:S01]  /*3a20*/  IMAD.WIDE R126, R126, 0x2, R124 ;  /* 0x000000027e7e7825 */ /* 0x000fe200078e027c */
[----:B------:R-:W-:-:S02]  /*3a30*/  ISETP.GE.AND P5, PT, R206, UR40, PT ;  /* 0x00000028ce007c0c */ /* 0x000fc4000bfa6270 */
[----:B------:R-:W-:Y:S01]  /*3a40*/  ISETP.GE.AND P2, PT, R64, UR40, PT ;  /* 0x0000002840007c0c */ /* 0x000fe2000bf46270 */
[----:B------:R-:W-:Y:S01]  /*3a50*/  IMAD R129, R204, R129, RZ ;  /* 0x00000081cc817224 */ /* 0x000fe200078e02ff */
[----:B------:R-:W-:Y:S01]  /*3a60*/  LEA.HI R64, R0, 0x4e, RZ, 0x1a ;  /* 0x0000004e00407811 */ /* 0x000fe200078fd0ff */
[----:B0-----:R-:W-:Y:S01]  /*3a70*/  IMAD R128, R203, R128, RZ ;  /* 0x00000080cb807224 */ /* 0x001fe200078e02ff */
[----:B------:R0:W5:Y:S01]  /*3a80*/  @!P6 LDG.E.U16 R96, desc[UR14][R126.64] ;  /* 0x0000000e7e60e981 */ /* 0x000162000c1e1500 */
[----:B-1----:R-:W-:Y:S01]  /*3a90*/  PRMT R118, RZ, 0x7610, R118 ;  /* 0x00007610ff767816 */ /* 0x002fe20000000076 */
[----:B------:R-:W-:Y:S01]  /*3aa0*/  IMAD R180, R199, R180, RZ ;  /* 0x000000b4c7b47224 */ /* 0x000fe200078e02ff */
[----:B------:R-:W-:Y:S02]  /*3ab0*/  ISETP.GE.AND P1, PT, R64, UR40, PT ;  /* 0x0000002840007c0c */ /* 0x000fe4000bf26270 */
[----:B------:R-:W-:Y:S02]  /*3ac0*/  ISETP.GE.AND P4, PT, R207, UR40, PT ;  /* 0x00000028cf007c0c */ /* 0x000fe4000bf86270 */
[----:B------:R-:W-:Y:S01]  /*3ad0*/  PRMT R117, RZ, 0x7610, R117 ;  /* 0x00007610ff757816 */ /* 0x000fe20000000075 */
[----:B0-----:R-:W-:Y:S01]  /*3ae0*/  IMAD.WIDE R126, R129, 0x2, R124 ;  /* 0x00000002817e7825 */ /* 0x001fe200078e027c */
[----:B------:R-:W-:-:S03]  /*3af0*/  PRMT R64, RZ, 0x7610, R64 ;  /* 0x00007610ff407816 */ /* 0x000fc60000000040 */
[----:B------:R-:W-:Y:S01]  /*3b00*/  IMAD.WIDE R128, R128, 0x2, R124 ;  /* 0x0000000280807825 */ /* 0x000fe200078e027c */
[----:B------:R0:W5:Y:S03]  /*3b10*/  @!P0 LDG.E.U16 R117, desc[UR14][R126.64] ;  /* 0x0000000e7e758981 */ /* 0x000166000c1e1500 */
[----:B------:R-:W-:Y:S01]  /*3b20*/  IMAD R134, R200, R134, RZ ;  /* 0x00000086c8867224 */ /* 0x000fe200078e02ff */
[----:B------:R1:W5:Y:S01]  /*3b30*/  @!P3 LDG.E.U16 R118, desc[UR14][R128.64] ;  /* 0x0000000e8076b981 */ /* 0x000362000c1e1500 */
[----:B------:R-:W-:Y:S02]  /*3b40*/  PRMT R80, RZ, 0x7610, R80 ;  /* 0x00007610ff507816 */ /* 0x000fe40000000050 */
[----:B------:R-:W-:Y:S01]  /*3b50*/  PRMT R116, RZ, 0x7610, R116 ;  /* 0x00007610ff747816 */ /* 0x000fe20000000074 */
[----:B------:R1:W5:Y:S01]  /*3b60*/  @!P5 LDG.E.U16 R64, desc[UR14][R122.64] ;  /* 0x0000000e7a40d981 */ /* 0x000362000c1e1500 */
[----:B0-----:R-:W-:-:S02]  /*3b70*/  IMAD.WIDE R126, R134, 0x2, R124 ;  /* 0x00000002867e7825 */ /* 0x001fc400078e027c */
[----:B------:R-:W0:Y:S01]  /*3b80*/  LDC R134, c[0x0][0x238] ;  /* 0x00008e00ff867b82 */ /* 0x000e220000000800 */
[----:B------:R-:W5:Y:S01]  /*3b90*/  @!P4 LDG.E.U16 R80, desc[UR14][R120.64] ;  /* 0x0000000e7850c981 */ /* 0x000f62000c1e1500 */
[----:B-1----:R-:W-:-:S04]  /*3ba0*/  IMAD.WIDE R128, R180, 0x2, R124 ;  /* 0x00000002b4807825 */ /* 0x002fc800078e027c */
[----:B------:R-:W-:Y:S02]  /*3bb0*/  IMAD.WIDE R122, R59, 0x2, R124 ;  /* 0x000000023b7a7825 */ /* 0x000fe400078e027c */
[----:B------:R-:W1:Y:S01]  /*3bc0*/  LDC R180, c[0x0][0x238] ;  /* 0x00008e00ffb47b82 */ /* 0x000e620000000800 */
[C---:B------:R-:W-:Y:S02]  /*3bd0*/  ISETP.GE.AND P4, PT, R202.reuse, UR40, PT ;  /* 0x00000028ca007c0c */ /* 0x040fe4000bf86270 */
[----:B------:R0:W5:Y:S01]  /*3be0*/  @!P2 LDG.E.U16 R116, desc[UR14][R122.64] ;  /* 0x0000000e7a74a981 */ /* 0x000162000c1e1500 */
[----:B------:R-:W-:Y:S01]  /*3bf0*/  ISETP.GE.AND P2, PT, R199, UR40, PT ;  /* 0x00000028c7007c0c */ /* 0x000fe2000bf46270 */
[----:B------:R-:W-:Y:S01]  /*3c00*/  IMAD R130, R202, R130, RZ ;  /* 0x00000082ca827224 */ /* 0x000fe200078e02ff */
[----:B------:R-:W-:Y:S02]  /*3c10*/  ISETP.GE.AND P5, PT, R201, UR40, PT ;  /* 0x00000028c9007c0c */ /* 0x000fe4000bfa6270 */
[----:B------:R-:W-:Y:S01]  /*3c20*/  PRMT R119, RZ, 0x7610, R119 ;  /* 0x00007610ff777816 */ /* 0x000fe20000000077 */
[----:B------:R-:W-:Y:S01]  /*3c30*/  IMAD.WIDE R130, R130, 0x2, R124 ;  /* 0x0000000282827825 */ /* 0x000fe200078e027c */
[----:B------:R-:W-:-:S02]  /*3c40*/  ISETP.GE.AND P3, PT, R198, UR40, PT ;  /* 0x00000028c6007c0c */ /* 0x000fc4000bf66270 */
[----:B0-----:R-:W-:Y:S01]  /*3c50*/  PRMT R122, RZ, 0x7610, R122 ;  /* 0x00007610ff7a7816 */ /* 0x001fe2000000007a */
[----:B------:R-:W-:Y:S01]  /*3c60*/  IMAD R132, R201, R132, RZ ;  /* 0x00000084c9847224 */ /* 0x000fe200078e02ff */
[----:B------:R-:W-:Y:S01]  /*3c70*/  ISETP.GE.AND P0, PT, R200, UR40, PT ;  /* 0x00000028c8007c0c */ /* 0x000fe2000bf06270 */
[----:B------:R-:W-:Y:S01]  /*3c80*/  IMAD R135, R198, R135, RZ ;  /* 0x00000087c6877224 */ /* 0x000fe200078e02ff */
[----:B------:R0:W5:Y:S01]  /*3c90*/  @!P4 LDG.E.U16 R119, desc[UR14][R130.64] ;  /* 0x0000000e8277c981 */ /* 0x000162000c1e1500 */
[----:B------:R-:W-:Y:S01]  /*3ca0*/  PRMT R120, RZ, 0x7610, R120 ;  /* 0x00007610ff787816 */ /* 0x000fe20000000078 */
[----:B------:R-:W-:Y:S01]  /*3cb0*/  IMAD.WIDE R132, R132, 0x2, R124 ;  /* 0x0000000284847825 */ /* 0x000fe200078e027c */
[----:B------:R-:W-:Y:S01]  /*3cc0*/  ISETP.GE.AND P4, PT, R197, UR40, PT ;  /* 0x00000028c5007c0c */ /* 0x000fe2000bf86270 */
[----:B------:R0:W5:Y:S01]  /*3cd0*/  @!P2 LDG.E.U16 R122, desc[UR14][R128.64] ;  /* 0x0000000e807aa981 */ /* 0x000162000c1e1500 */
[----:B------:R-:W-:Y:S02]  /*3ce0*/  PRMT R145, RZ, 0x7610, R145 ;  /* 0x00007610ff917816 */ /* 0x000fe40000000091 */
[----:B------:R-:W-:Y:S01]  /*3cf0*/  PRMT R121, RZ, 0x7610, R121 ;  /* 0x00007610ff797816 */ /* 0x000fe20000000079 */
[----:B-1----:R-:W-:Y:S01]  /*3d00*/  IMAD R180, R191, R180, RZ ;  /* 0x000000b4bfb47224 */ /* 0x002fe200078e02ff */
[----:B------:R1:W5:Y:S01]  /*3d10*/  @!P5 LDG.E.U16 R120, desc[UR14][R132.64] ;  /* 0x0000000e8478d981 */ /* 0x000362000c1e1500 */
[----:B0-----:R-:W-:Y:S01]  /*3d20*/  IMAD.WIDE R130, R135, 0x2, R124 ;  /* 0x0000000287827825 */ /* 0x001fe200078e027c */
[----:B------:R-:W-:-:S03]  /*3d30*/  PRMT R144, RZ, 0x7610, R144 ;  /* 0x00007610ff907816 */ /* 0x000fc60000000090 */
[----:B------:R-:W-:Y:S01]  /*3d40*/  IMAD R134, R197, R134, RZ ;  /* 0x00000086c5867224 */ /* 0x000fe200078e02ff */
[----:B------:R-:W0:Y:S01]  /*3d50*/  LDC R129, c[0x0][0x238] ;  /* 0x00008e00ff817b82 */ /* 0x000e220000000800 */
[----:B------:R1:W5:Y:S01]  /*3d60*/  @!P3 LDG.E.U16 R145, desc[UR14][R130.64] ;  /* 0x0000000e8291b981 */ /* 0x000362000c1e1500 */
[----:B------:R-:W-:Y:S01]  /*3d70*/  PRMT R123, RZ, 0x7610, R123 ;  /* 0x00007610ff7b7816 */ /* 0x000fe2000000007b */
[--C-:B------:R-:W-:Y:S02]  /*3d80*/  IMAD.WIDE R134, R134, 0x2, R124.reuse ;  /* 0x0000000286867825 */ /* 0x100fe400078e027c */
[----:B------:R1:W5:Y:S02]  /*3d90*/  @!P0 LDG.E.U16 R121, desc[UR14][R126.64] ;  /* 0x0000000e7e798981 */ /* 0x000364000c1e1500 */
[--C-:B-1----:R-:W-:Y:S02]  /*3da0*/  IMAD.WIDE R132, R58, 0x2, R124.reuse ;  /* 0x000000023a847825 */ /* 0x102fe400078e027c */
[----:B------:R-:W5:Y:S02]  /*3db0*/  @!P4 LDG.E.U16 R123, desc[UR14][R134.64] ;  /* 0x0000000e867bc981 */ /* 0x000f64000c1e1500 */
[----:B------:R-:W-:-:S02]  /*3dc0*/  IMAD.WIDE R130, R180, 0x2, R124 ;  /* 0x00000002b4827825 */ /* 0x000fc400078e027c */
[----:B------:R-:W1:Y:S01]  /*3dd0*/  LDC R180, c[0x0][0x238] ;  /* 0x00008e00ffb47b82 */ /* 0x000e620000000800 */
[----:B------:R0:W5:Y:S07]  /*3de0*/  @!P1 LDG.E.U16 R144, desc[UR14][R132.64] ;  /* 0x0000000e84909981 */ /* 0x00016e000c1e1500 */
[----:B------:R-:W4:Y:S01]  /*3df0*/  LDC R127, c[0x0][0x238] ;  /* 0x00008e00ff7f7b82 */ /* 0x000f220000000800 */
[----:B0-----:R-:W-:-:S07]  /*3e00*/  LEA.HI R132, R0, 0x5e, RZ, 0x1a ;  /* 0x0000005e00847811 */ /* 0x001fce00078fd0ff */
[----:B------:R-:W0:Y:S01]  /*3e10*/  LDC R133, c[0x0][0x238] ;  /* 0x00008e00ff857b82 */ /* 0x000e220000000800 */
[----:B------:R-:W-:-:S07]  /*3e20*/  ISETP.GE.AND P0, PT, R132, UR40, PT ;  /* 0x0000002884007c0c */ /* 0x000fce000bf06270 */
[----:B------:R-:W0:Y:S01]  /*3e30*/  LDC R134, c[0x0][0x238] ;  /* 0x00008e00ff867b82 */ /* 0x000e220000000800 */
[C---:B------:R-:W-:Y:S01]  /*3e40*/  ISETP.GE.AND P4, PT, R195.reuse, UR40, PT ;  /* 0x00000028c3007c0c */ /* 0x040fe2000bf86270 */
[----:B------:R-:W-:-:S06]  /*3e50*/  IMAD R129, R195, R129, RZ ;  /* 0x00000081c3817224 */ /* 0x000fcc00078e02ff */
[----:B------:R-:W3:Y:S01]  /*3e60*/  LDC R132, c[0x0][0x238] ;  /* 0x00008e00ff847b82 */ /* 0x000ee20000000800 */
[----:B------:R-:W-:Y:S01]  /*3e70*/  PRMT R153, RZ, 0x7610, R153 ;  /* 0x00007610ff997816 */ /* 0x000fe20000000099 */
[----:B------:R-:W-:Y:S01]  /*3e80*/  IMAD.WIDE R128, R129, 0x2, R124 ;  /* 0x0000000281807825 */ /* 0x000fe200078e027c */
[----:B------:R-:W-:Y:S02]  /*3e90*/  ISETP.GE.AND P2, PT, R186, UR40, PT ;  /* 0x00000028ba007c0c */ /* 0x000fe4000bf46270 */
[----:B------:R-:W-:Y:S01]  /*3ea0*/  ISETP.GE.AND P3, PT, R196, UR40, PT ;  /* 0x00000028c4007c0c */ /* 0x000fe2000bf66270 */
[----:B-1----:R-:W-:Y:S01]  /*3eb0*/  IMAD R180, R186, R180, RZ ;  /* 0x000000b4bab47224 */ /* 0x002fe200078e02ff */
[----:B------:R1:W5:Y:S01]  /*3ec0*/  @!P4 LDG.E.U16 R153, desc[UR14][R128.64] ;  /* 0x0000000e8099c981 */ /* 0x000362000c1e1500 */
[----:B----4-:R-:W-:Y:S01]  /*3ed0*/  IMAD R127, R196, R127, RZ ;  /* 0x0000007fc47f7224 */ /* 0x010fe200078e02ff */
[----:B------:R-:W-:Y:S02]  /*3ee0*/  ISETP.GE.AND P4, PT, R188, UR40, PT ;  /* 0x00000028bc007c0c */ /* 0x000fe4000bf86270 */
[----:B------:R-:W-:Y:S01]  /*3ef0*/  PRMT R160, RZ, 0x7610, R160 ;  /* 0x00007610ffa07816 */ /* 0x000fe200000000a0 */
[----:B------:R-:W-:Y:S01]  /*3f00*/  IMAD.WIDE R126, R127, 0x2, R124 ;  /* 0x000000027f7e7825 */ /* 0x000fe200078e027c */
[----:B------:R-:W-:Y:S01]  /*3f10*/  PRMT R152, RZ, 0x7610, R152 ;  /* 0x00007610ff987816 */ /* 0x000fe20000000098 */
[----:B------:R-:W4:Y:S02]  /*3f20*/  LDC R135, c[0x0][0x238] ;  /* 0x00008e00ff877b82 */ /* 0x000f240000000800 */
[----:B-1----:R-:W-:Y:S01]  /*3f30*/  IMAD.WIDE R128, R180, 0x2, R124 ;  /* 0x00000002b4807825 */ /* 0x002fe200078e027c */
[----:B------:R-:W-:-:S02]  /*3f40*/  PRMT R163, RZ, 0x7610, R163 ;  /* 0x00007610ffa37816 */ /* 0x000fc400000000a3 */
[----:B------:R1:W5:Y:S01]  /*3f50*/  @!P3 LDG.E.U16 R152, desc[UR14][R126.64] ;  /* 0x0000000e7e98b981 */ /* 0x000362000c1e1500 */
[----:B0-----:R-:W-:Y:S02]  /*3f60*/  IMAD R133, R194, R133, RZ ;  /* 0x00000085c2857224 */ /* 0x001fe400078e02ff */
[----:B------:R-:W-:Y:S01]  /*3f70*/  IMAD R134, R188, R134, RZ ;  /* 0x00000086bc867224 */ /* 0x000fe200078e02ff */
[----:B------:R0:W5:Y:S01]  /*3f80*/  @!P2 LDG.E.U16 R160, desc[UR14][R128.64] ;  /* 0x0000000e80a0a981 */ /* 0x000162000c1e1500 */
[----:B---3--:R-:W-:Y:S02]  /*3f90*/  IMAD R132, R49, R132, RZ ;  /* 0x0000008431847224 */ /* 0x008fe400078e02ff */
[--C-:B-1----:R-:W-:Y:S02]  /*3fa0*/  IMAD.WIDE R126, R133, 0x2, R124.reuse ;  /* 0x00000002857e7825 */ /* 0x102fe400078e027c */
[----:B------:R-:W1:Y:S02]  /*3fb0*/  LDC R133, c[0x0][0x238] ;  /* 0x00008e00ff857b82 */ /* 0x000e640000000800 */
[----:B0-----:R-:W-:-:S05]  /*3fc0*/  IMAD.WIDE R128, R134, 0x2, R124 ;  /* 0x0000000286807825 */ /* 0x001fca00078e027c */
[----:B------:R0:W3:Y:S02]  /*3fd0*/  @!P4 LDG.E.U16 R163, desc[UR14][R128.64] ;  /* 0x0000000e80a3c981 */ /* 0x0000e4000c1e1500 */
[----:B0-----:R-:W-:Y:S02]  /*3fe0*/  IMAD.WIDE R128, R132, 0x2, R124 ;  /* 0x0000000284807825 */ /* 0x001fe400078e027c */
[----:B------:R-:W0:Y:S01]  /*3ff0*/  LDC R132, c[0x0][0x238] ;  /* 0x00008e00ff847b82 */ /* 0x000e220000000800 */
[----:B------:R-:W-:Y:S02]  /*4000*/  ISETP.GE.AND P5, PT, R191, UR40, PT ;  /* 0x00000028bf007c0c */ /* 0x000fe4000bfa6270 */
[----:B------:R-:W-:Y:S02]  /*4010*/  ISETP.GE.AND P2, PT, R49, UR40, PT ;  /* 0x0000002831007c0c */ /* 0x000fe4000bf46270 */
[----:B------:R-:W-:Y:S01]  /*4020*/  PRMT R151, RZ, 0x7610, R151 ;  /* 0x00007610ff977816 */ /* 0x000fe20000000097 */
[----:B-1----:R-:W-:Y:S01]  /*4030*/  IMAD R133, R46, R133, RZ ;  /* 0x000000852e857224 */ /* 0x002fe200078e02ff */
[----:B------:R-:W-:-:S02]  /*4040*/  PRMT R165, RZ, 0x7610, R165 ;  /* 0x00007610ffa57816 */ /* 0x000fc400000000a5 */
[----:B------:R-:W-:-:S05]  /*4050*/  ISETP.GE.AND P1, PT, R194, UR40, PT ;  /* 0x00000028c2007c0c */ /* 0x000fca000bf26270 */
[----:B------:R1:W3:Y:S04]  /*4060*/  @!P5 LDG.E.U16 R151, desc[UR14][R130.64] ;  /* 0x0000000e8297d981 */ /* 0x0002e8000c1e1500 */
[----:B------:R4:W3:Y:S01]  /*4070*/  @!P2 LDG.E.U16 R165, desc[UR14][R128.64] ;  /* 0x0000000e80a5a981 */ /* 0x0008e2000c1e1500 */
[----:B-1----:R-:W-:Y:S02]  /*4080*/  IMAD.WIDE R130, R133, 0x2, R124 ;  /* 0x0000000285827825 */ /* 0x002fe400078e027c */
[----:B------:R-:W1:Y:S02]  /*4090*/  LDC R133, c[0x0][0x238] ;  /* 0x00008e00ff857b82 */ /* 0x000e640000000800 */
[----:B0-----:R-:W-:-:S04]  /*40a0*/  IMAD R132, R53, R132, RZ ;  /* 0x0000008435847224 */ /* 0x001fc800078e02ff */
[----:B----4-:R-:W-:Y:S02]  /*40b0*/  IMAD.WIDE R128, R132, 0x2, R124 ;  /* 0x0000000284807825 */ /* 0x010fe400078e027c */
[----:B------:R-:W0:Y:S01]  /*40c0*/  LDC R132, c[0x0][0x238] ;  /* 0x00008e00ff847b82 */ /* 0x000e220000000800 */
[C---:B------:R-:W-:Y:S02]  /*40d0*/  ISETP.GE.AND P3, PT, R189.reuse, UR40, PT ;  /* 0x00000028bd007c0c */ /* 0x040fe4000bf66270 */
[----:B------:R-:W-:Y:S01]  /*40e0*/  PRMT R161, RZ, 0x7610, R161 ;  /* 0x00007610ffa17816 */ /* 0x000fe200000000a1 */
[----:B------:R-:W-:Y:S01]  /*40f0*/  IMAD R135, R189, R135, RZ ;  /* 0x00000087bd877224 */ /* 0x000fe200078e02ff */
[----:B------:R-:W-:-:S04]  /*4100*/  PRMT R162, RZ, 0x7610, R162 ;  /* 0x00007610ffa27816 */ /* 0x000fc800000000a2 */
[----:B------:R4:W3:Y:S01]  /*4110*/  @!P1 LDG.E.U16 R161, desc[UR14][R126.64] ;  /* 0x0000000e7ea19981 */ /* 0x0008e2000c1e1500 */
[----:B------:R-:W-:Y:S02]  /*4120*/  ISETP.GE.AND P1, PT, R182, UR40, PT ;  /* 0x00000028b6007c0c */ /* 0x000fe4000bf26270 */
[----:B------:R-:W-:Y:S01]  /*4130*/  PRMT R166, RZ, 0x7610, R166 ;  /* 0x00007610ffa67816 */ /* 0x000fe200000000a6 */
[----:B----4-:R-:W-:-:S05]  /*4140*/  IMAD.WIDE R126, R135, 0x2, R124 ;  /* 0x00000002877e7825 */ /* 0x010fca00078e027c */
[----:B------:R4:W3:Y:S01]  /*4150*/  @!P3 LDG.E.U16 R162, desc[UR14][R126.64] ;  /* 0x0000000e7ea2b981 */ /* 0x0008e2000c1e1500 */
[----:B-1----:R-:W-:Y:S01]  /*4160*/  IMAD R133, R182, R133, RZ ;  /* 0x00000085b6857224 */ /* 0x002fe200078e02ff */
[----:B------:R-:W-:Y:S01]  /*4170*/  PRMT R168, RZ, 0x7610, R168 ;  /* 0x00007610ffa87816 */ /* 0x000fe200000000a8 */
[----:B0-----:R-:W-:Y:S02]  /*4180*/  IMAD R132, R181, R132, RZ ;  /* 0x00000084b5847224 */ /* 0x001fe400078e02ff */
[----:B----4-:R-:W-:-:S05]  /*4190*/  IMAD.WIDE R126, R57, 0x2, R124 ;  /* 0x00000002397e7825 */ /* 0x010fca00078e027c */
[----:B------:R0:W4:Y:S01]  /*41a0*/  @!P0 LDG.E.U16 R166, desc[UR14][R126.64] ;  /* 0x0000000e7ea68981 */ /* 0x000122000c1e1500 */
[----:B------:R-:W-:Y:S02]  /*41b0*/  ISETP.GE.AND P5, PT, R46, UR40, PT ;  /* 0x000000282e007c0c */ /* 0x000fe4000bfa6270 */
[----:B------:R-:W-:Y:S01]  /*41c0*/  ISETP.GE.AND P3, PT, R53, UR40, PT ;  /* 0x0000002835007c0c */ /* 0x000fe2000bf66270 */
[----:B0-----:R-:W-:Y:S02]  /*41d0*/  IMAD.WIDE R126, R133, 0x2, R124 ;  /* 0x00000002857e7825 */ /* 0x001fe400078e027c */
[----:B------:R-:W0:Y:S03]  /*41e0*/  LDC R133, c[0x0][0x238] ;  /* 0x00008e00ff857b82 */ /* 0x000e260000000800 */
[----:B------:R1:W4:Y:S01]  /*41f0*/  @!P1 LDG.E.U16 R168, desc[UR14][R126.64] ;  /* 0x0000000e7ea89981 */ /* 0x000322000c1e1500 */
[----:B------:R-:W-:Y:S01]  /*4200*/  PRMT R164, RZ, 0x7610, R164 ;  /* 0x00007610ffa47816 */ /* 0x000fe200000000a4 */
[----:B-1----:R-:W-:Y:S01]  /*4210*/  IMAD.WIDE R126, R132, 0x2, R124 ;  /* 0x00000002847e7825 */ /* 0x002fe200078e027c */
[----:B------:R-:W-:-:S02]  /*4220*/  PRMT R167, RZ, 0x7610, R167 ;  /* 0x00007610ffa77816 */ /* 0x000fc400000000a7 */
[----:B------:R-:W1:Y:S01]  /*4230*/  LDC R132, c[0x0][0x238] ;  /* 0x00008e00ff847b82 */ /* 0x000e620000000800 */
[----:B------:R-:W-:Y:S01]  /*4240*/  ISETP.GE.AND P0, PT, R181, UR40, PT ;  /* 0x00000028b5007c0c */ /* 0x000fe2000bf06270 */
[----:B------:R2:W4:Y:S01]  /*4250*/  @!P5 LDG.E.U16 R164, desc[UR14][R130.64] ;  /* 0x0000000e82a4d981 */ /* 0x000522000c1e1500 */
[----:B------:R-:W-:-:S03]  /*4260*/  ISETP.GE.AND P1, PT, R45, UR40, PT ;  /* 0x000000282d007c0c */ /* 0x000fc6000bf26270 */
[----:B------:R-:W4:Y:S01]  /*4270*/  @!P3 LDG.E.U16 R167, desc[UR14][R128.64] ;  /* 0x0000000e80a7b981 */ /* 0x000f22000c1e1500 */
[----:B------:R-:W-:Y:S01]  /*4280*/  PRMT R169, RZ, 0x7610, R169 ;  /* 0x00007610ffa97816 */ /* 0x000fe200000000a9 */
[----:B0-----:R-:W-:Y:S01]  /*4290*/  IMAD R133, R45, R133, RZ ;  /* 0x000000852d857224 */ /* 0x001fe200078e02ff */
[----:B------:R-:W-:Y:S01]  /*42a0*/  PRMT R170, RZ, 0x7610, R170 ;  /* 0x00007610ffaa7816 */ /* 0x000fe200000000aa */
[----:B--2---:R-:W0:Y:S04]  /*42b0*/  LDC R130, c[0x0][0x238] ;  /* 0x00008e00ff827b82 */ /* 0x004e280000000800 */
[----:B------:R2:W4:Y:S01]  /*42c0*/  @!P0 LDG.E.U16 R169, desc[UR14][R126.64] ;  /* 0x0000000e7ea98981 */ /* 0x000522000c1e1500 */
[----:B------:R-:W-:Y:S02]  /*42d0*/  PRMT R171, RZ, 0x7610, R171 ;  /* 0x00007610ffab7816 */ /* 0x000fe400000000ab */
[----:B------:R-:W-:-:S02]  /*42e0*/  PRMT R172, RZ, 0x7610, R172 ;  /* 0x00007610ffac7816 */ /* 0x000fc400000000ac */
[----:B------:R-:W-:Y:S01]  /*42f0*/  PRMT R173, RZ, 0x7610, R173 ;  /* 0x00007610ffad7816 */ /* 0x000fe200000000ad */
[----:B------:R-:W0:Y:S01]  /*4300*/  LDC R131, c[0x0][0x238] ;  /* 0x00008e00ff837b82 */ /* 0x000e220000000800 */
[----:B--2---:R-:W-:-:S04]  /*4310*/  IMAD.WIDE R126, R133, 0x2, R124 ;  /* 0x00000002857e7825 */ /* 0x004fc800078e027c */
[C---:B-1----:R-:W-:Y:S01]  /*4320*/  IMAD R132, R47.reuse, R132, RZ ;  /* 0x000000842f847224 */ /* 0x042fe200078e02ff */
[----:B------:R1:W2:Y:S01]  /*4330*/  @!P1 LDG.E.U16 R170, desc[UR14][R126.64] ;  /* 0x0000000e7eaa9981 */ /* 0x0002a2000c1e1500 */
[----:B------:R-:W-:Y:S01]  /*4340*/  ISETP.GE.AND P0, PT, R47, UR40, PT ;  /* 0x000000282f007c0c */ /* 0x000fe2000bf06270 */
[----:B------:R-:W5:Y:S01]  /*4350*/  LDC R129, c[0x0][0x238] ;  /* 0x00008e00ff817b82 */ /* 0x000f620000000800 */
[----:B-1----:R-:W-:-:S07]  /*4360*/  IMAD.WIDE R126, R132, 0x2, R124 ;  /* 0x00000002847e7825 */ /* 0x002fce00078e027c */
[----:B------:R-:W1:Y:S04]  /*4370*/  LDC R132, c[0x0][0x238] ;  /* 0x00008e00ff847b82 */ /* 0x000e680000000800 */
[----:B------:R0:W2:Y:S01]  /*4380*/  @!P0 LDG.E.U16 R171, desc[UR14][R126.64] ;  /* 0x0000000e7eab8981 */ /* 0x0000a2000c1e1500 */
[----:B------:R-:W-:Y:S02]  /*4390*/  ISETP.GE.AND P0, PT, R48, UR40, PT ;  /* 0x0000002830007c0c */ /* 0x000fe4000bf06270 */
[----:B0-----:R-:W-:-:S04]  /*43a0*/  LEA.HI R126, R0, 0x6e, RZ, 0x1a ;  /* 0x0000006e007e7811 */ /* 0x001fc800078fd0ff */
[----:B------:R-:W-:Y:S01]  /*43b0*/  ISETP.GE.AND P1, PT, R126, UR40, PT ;  /* 0x000000287e007c0c */ /* 0x000fe2000bf26270 */
[----:B-1----:R-:W-:-:S04]  /*43c0*/  IMAD R132, R48, R132, RZ ;  /* 0x0000008430847224 */ /* 0x002fc800078e02ff */
[----:B------:R-:W-:-:S05]  /*43d0*/  IMAD.WIDE R126, R132, 0x2, R124 ;  /* 0x00000002847e7825 */ /* 0x000fca00078e027c */
[----:B------:R0:W2:Y:S01]  /*43e0*/  @!P0 LDG.E.U16 R172, desc[UR14][R126.64] ;  /* 0x0000000e7eac8981 */ /* 0x0000a2000c1e1500 */
[----:B------:R-:W-:Y:S02]  /*43f0*/  IMAD R130, R50, R130, RZ ;  /* 0x0000008232827224 */ /* 0x000fe400078e02ff */
[----:B0-----:R-:W-:-:S05]  /*4400*/  IMAD.WIDE R126, R56, 0x2, R124 ;  /* 0x00000002387e7825 */ /* 0x001fca00078e027c */
[----:B------:R0:W2:Y:S01]  /*4410*/  @!P1 LDG.E.U16 R173, desc[UR14][R126.64] ;  /* 0x0000000e7ead9981 */ /* 0x0000a2000c1e1500 */
[----:B------:R-:W-:Y:S01]  /*4420*/  ISETP.GE.AND P0, PT, R50, UR40, PT ;  /* 0x0000002832007c0c */ /* 0x000fe2000bf06270 */
[----:B0-----:R-:W-:Y:S02]  /*4430*/  IMAD.WIDE R126, R130, 0x2, R124 ;  /* 0x00000002827e7825 */ /* 0x001fe400078e027c */
[----:B------:R-:W0:Y:S01]  /*4440*/  LDC R130, c[0x0][0x238] ;  /* 0x00008e00ff827b82 */ /* 0x000e220000000800 */
[----:B------:R-:W-:Y:S02]  /*4450*/  PRMT R174, RZ, 0x7610, R174 ;  /* 0x00007610ffae7816 */ /* 0x000fe400000000ae */
[C---:B------:R-:W-:Y:S01]  /*4460*/  ISETP.GE.AND P1, PT, R51.reuse, UR40, PT ;  /* 0x0000002833007c0c */ /* 0x040fe2000bf26270 */
[----:B------:R-:W-:Y:S01]  /*4470*/  IMAD R131, R51, R131, RZ ;  /* 0x0000008333837224 */ /* 0x000fe200078e02ff */
[----:B------:R-:W-:-:S05]  /*4480*/  PRMT R175, RZ, 0x7610, R175 ;  /* 0x00007610ffaf7816 */ /* 0x000fca00000000af */
[----:B------:R1:W2:Y:S01]  /*4490*/  @!P0 LDG.E.U16 R174, desc[UR14][R126.64] ;  /* 0x0000000e7eae8981 */ /* 0x0002a2000c1e1500 */
[C---:B------:R-:W-:Y:S02]  /*44a0*/  ISETP.GE.AND P0, PT, R52.reuse, UR40, PT ;  /* 0x0000002834007c0c */ /* 0x040fe4000bf06270 */
[----:B------:R-:W-:Y:S01]  /*44b0*/  PRMT R176, RZ, 0x7610, R176 ;  /* 0x00007610ffb07816 */ /* 0x000fe200000000b0 */
[----:B-1----:R-:W-:Y:S01]  /*44c0*/  IMAD.WIDE R126, R131, 0x2, R124 ;  /* 0x00000002837e7825 */ /* 0x002fe200078e027c */
[----:B------:R-:W1:Y:S04]  /*44d0*/  S2R R128, SR_TID.X ;  /* 0x0000000000807919 */ /* 0x000e680000002100 */
[----:B------:R5:W2:Y:S01]  /*44e0*/  @!P1 LDG.E.U16 R175, desc[UR14][R126.64] ;  /* 0x0000000e7eaf9981 */ /* 0x000aa2000c1e1500 */
[----:B0-----:R-:W-:-:S04]  /*44f0*/  IMAD R130, R52, R130, RZ ;  /* 0x0000008234827224 */ /* 0x001fc800078e02ff */
[----:B-----5:R-:W-:-:S05]  /*4500*/  IMAD.WIDE R126, R130, 0x2, R124 ;  /* 0x00000002827e7825 */ /* 0x020fca00078e027c */
[----:B------:R0:W5:Y:S01]  /*4510*/  @!P0 LDG.E.U16 R176, desc[UR14][R126.64] ;  /* 0x0000000e7eb08981 */ /* 0x000162000c1e1500 */
[C---:B------:R-:W-:Y:S01]  /*4520*/  ISETP.GE.AND P0, PT, R54.reuse, UR40, PT ;  /* 0x0000002836007c0c */ /* 0x040fe2000bf06270 */
[----:B------:R-:W-:Y:S01]  /*4530*/  IMAD R129, R54, R129, RZ ;  /* 0x0000008136817224 */ /* 0x000fe200078e02ff */
[----:B------:R-:W-:Y:S02]  /*4540*/  PRMT R177, RZ, 0x7610, R177 ;  /* 0x00007610ffb17816 */ /* 0x000fe400000000b1 */
[----:B0-----:R-:W-:-:S04]  /*4550*/  LOP3.LUT R126, R3, 0x7c, RZ, 0xfc, !PT ;  /* 0x0000007c037e7812 */ /* 0x001fc800078efcff */
[----:B------:R-:W-:Y:S01]  /*4560*/  ISETP.GE.AND P1, PT, R126, UR40, PT ;  /* 0x000000287e007c0c */ /* 0x000fe2000bf26270 */
[----:B------:R-:W-:Y:S01]  /*4570*/  IMAD.WIDE R126, R129, 0x2, R124 ;  /* 0x00000002817e7825 */ /* 0x000fe200078e027c */
[----:B------:R-:W-:Y:S01]  /*4580*/  PRMT R178, RZ, 0x7610, R178 ;  /* 0x00007610ffb27816 */ /* 0x000fe200000000b2 */
[----:B------:R-:W0:Y:S03]  /*4590*/  S2R R180, SR_TID.X ;  /* 0x0000000000b47919 */ /* 0x000e260000002100 */
[----:B------:R1:W5:Y:S02]  /*45a0*/  @!P0 LDG.E.U16 R177, desc[UR14][R126.64] ;  /* 0x0000000e7eb18981 */ /* 0x000364000c1e1500 */
[----:B-1----:R-:W-:-:S05]  /*45b0*/  IMAD.WIDE R126, R63, 0x2, R124 ;  /* 0x000000023f7e7825 */ /* 0x002fca00078e027c */
[----:B------:R1:W5:Y:S02]  /*45c0*/  @!P1 LDG.E.U16 R178, desc[UR14][R126.64] ;  /* 0x0000000e7eb29981 */ /* 0x000364000c1e1500 */
[----:B-1----:R-:W-:-:S04]  /*45d0*/  LEA.HI R126, R0, 0x7e, RZ, 0x1a ;  /* 0x0000007e007e7811 */ /* 0x002fc800078fd0ff */
[----:B------:R-:W-:Y:S02]  /*45e0*/  ISETP.GE.AND P0, PT, R126, UR40, PT ;  /* 0x000000287e007c0c */ /* 0x000fe4000bf06270 */
[----:B------:R-:W-:Y:S02]  /*45f0*/  LOP3.LUT R126, R128, 0x7f, RZ, 0xc0, !PT ;  /* 0x0000007f807e7812 */ /* 0x000fe400078ec0ff */
[----:B------:R-:W-:Y:S02]  /*4600*/  PRMT R179, RZ, 0x7610, R179 ;  /* 0x00007610ffb37816 */ /* 0x000fe400000000b3 */
[----:B------:R-:W-:Y:S01]  /*4610*/  ISETP.GE.AND P1, PT, R126, UR40, PT ;  /* 0x000000287e007c0c */ /* 0x000fe2000bf26270 */
[----:B------:R-:W-:-:S06]  /*4620*/  IMAD.WIDE R126, R55, 0x2, R124 ;  /* 0x00000002377e7825 */ /* 0x000fcc00078e027c */
[----:B------:R1:W5:Y:S01]  /*4630*/  @!P0 LDG.E.U16 R179, desc[UR14][R126.64] ;  /* 0x0000000e7eb38981 */ /* 0x000362000c1e1500 */
[----:B0-----:R-:W-:-:S05]  /*4640*/  LOP3.LUT R180, R180, 0x7f, RZ, 0xc0, !PT ;  /* 0x0000007fb4b47812 */ /* 0x001fca00078ec0ff */
[----:B------:R-:W-:Y:S02]  /*4650*/  IMAD R180, R180, UR41, RZ ;  /* 0x00000029b4b47c24 */ /* 0x000fe4000f8e02ff */
[----:B-1----:R-:W-:Y:S02]  /*4660*/  IMAD.MOV.U32 R126, RZ, RZ, R159 ;  /* 0x000000ffff7e7224 */ /* 0x002fe400078e009f */
[--C-:B------:R-:W-:Y:S01]  /*4670*/  IMAD.MOV.U32 R127, RZ, RZ, R158.reuse ;  /* 0x000000ffff7f7224 */ /* 0x100fe200078e009e */
[----:B------:R-:W-:Y:S01]  /*4680*/  PRMT R158, RZ, 0x7610, R158 ;  /* 0x00007610ff9e7816 */ /* 0x000fe2000000009e */
[----:B------:R-:W-:Y:S01]  /*4690*/  IMAD.WIDE R128, R180, 0x2, R126 ;  /* 0x00000002b4807825 */ /* 0x000fe200078e027e */
[----:B------:R-:W-:Y:S06]  /*46a0*/  BAR.SYNC.DEFER_BLOCKING 0x0 ;  /* 0x0000000000007b1d */ /* 0x000fec0000010000 */
[----:B------:R0:W5:Y:S02]  /*46b0*/  @!P1 LDG.E.U16 R158, desc[UR14][R128.64] ;  /* 0x0000000e809e9981 */ /* 0x000164000c1e1500 */
[----:B0-----:R-:W-:-:S02]  /*46c0*/  IMAD.MOV.U32 R128, RZ, RZ, R156 ;  /* 0x000000ffff807224 */ /* 0x001fc400078e009c */
[----:B------:R-:W-:Y:S01]  /*46d0*/  IMAD.MOV.U32 R129, RZ, RZ, R157 ;  /* 0x000000ffff817224 */ /* 0x000fe200078e009d */
[----:B------:R-:W-:Y:S01]  /*46e0*/  PRMT R156, RZ, 0x7610, R156 ;  /* 0x00007610ff9c7816 */ /* 0x000fe2000000009c */
[----:B------:R-:W-:-:S05]  /*46f0*/  IMAD.WIDE R130, R180, 0x2, R128 ;  /* 0x00000002b4827825 */ /* 0x000fca00078e0280 */
[----:B------:R0:W5:Y:S02]  /*4700*/  @!P1 LDG.E.U16 R156, desc[UR14][R130.64] ;  /* 0x0000000e829c9981 */ /* 0x000164000c1e1500 */
[--C-:B0-----:R-:W-:Y:S02]  /*4710*/  IMAD.MOV.U32 R130, RZ, RZ, R154.reuse ;  /* 0x000000ffff827224 */ /* 0x101fe400078e009a */
[----:B------:R-:W-:Y:S01]  /*4720*/  IMAD.MOV.U32 R131, RZ, RZ, R155 ;  /* 0x000000ffff837224 */ /* 0x000fe200078e009b */
[----:B------:R-:W-:Y:S01]  /*4730*/  PRMT R154, RZ, 0x7610, R154 ;  /* 0x00007610ff9a7816 */ /* 0x000fe2000000009a */
[----:B------:R-:W-:Y:S01]  /*4740*/  IMAD.WIDE R132, R180, 0x2, R130 ;  /* 0x00000002b4847825 */ /* 0x000fe200078e0282 */
[----:B------:R-:W-:-:S04]  /*4750*/  PRMT R155, RZ, 0x7610, R155 ;  /* 0x00007610ff9b7816 */ /* 0x000fc8000000009b */
[----:B------:R0:W5:Y:S01]  /*4760*/  @!P1 LDG.E.U16 R154, desc[UR14][R132.64] ;  /* 0x0000000e849a9981 */ /* 0x000162000c1e1500 */
[----:B------:R-:W-:Y:S02]  /*4770*/  IMAD.SHL.U32 R157, R0, 0x2, RZ ;  /* 0x00000002009d7824 */ /* 0x000fe400078e00ff */
[----:B0-----:R-:W-:Y:S02]  /*4780*/  IMAD.MOV.U32 R132, RZ, RZ, R149 ;  /* 0x000000ffff847224 */ /* 0x001fe400078e0095 */
[----:B------:R-:W-:Y:S02]  /*4790*/  IMAD.MOV.U32 R133, RZ, RZ, R150 ;  /* 0x000000ffff857224 */ /* 0x000fe400078e0096 */
[----:B------:R-:W-:-:S05]  /*47a0*/  IMAD.WIDE R134, R180, 0x2, R132 ;  /* 0x00000002b4867825 */ /* 0x000fca00078e0284 */
[----:B------:R0:W5:Y:S01]  /*47b0*/  @!P1 LDG.E.U16 R155, desc[UR14][R134.64] ;  /* 0x0000000e869b9981 */ /* 0x000162000c1e1500 */
[----:B------:R-:W-:Y:S02]  /*47c0*/  LOP3.LUT R157, R157, 0x7e, RZ, 0xc0, !PT ;  /* 0x0000007e9d9d7812 */ /* 0x000fe400078ec0ff */
[----:B0-----:R-:W-:-:S04]  /*47d0*/  SHF.R.S32.HI R134, RZ, 0x6, R0 ;  /* 0x00000006ff867819 */ /* 0x001fc80000011400 */
[----:B------:R-:W-:Y:S01]  /*47e0*/  SGXT R134, R134, 0x1 ;  /* 0x000000018686781a */ /* 0x000fe20000000200 */
[----:B------:R-:W-:-:S03]  /*47f0*/  IMAD.MOV.U32 R135, RZ, RZ, R137 ;  /* 0x000000ffff877224 */ /* 0x000fc600078e0089 */
[----:B------:R-:W-:Y:S01]  /*4800*/  LOP3.LUT R157, R157, 0x90, R134, 0x78, !PT ;  /* 0x000000909d9d7812 */ /* 0x000fe200078e7886 */
[----:B------:R-:W-:Y:S01]  /*4810*/  IMAD.MOV.U32 R134, RZ, RZ, R136 ;  /* 0x000000ffff867224 */ /* 0x000fe200078e0088 */
[----:B------:R-:W-:-:S03]  /*4820*/  PRMT R159, RZ, 0x7610, R159 ;  /* 0x00007610ff9f7816 */ /* 0x000fc6000000009f */
[----:B------:R-:W-:Y:S01]  /*4830*/  IMAD.WIDE R136, R180, 0x2, R134 ;  /* 0x00000002b4887825 */ /* 0x000fe200078e0286 */
[----:B------:R-:W-:-:S04]  /*4840*/  PRMT R183, RZ, 0x7610, R183 ;  /* 0x00007610ffb77816 */ /* 0x000fc800000000b7 */
[----:B------:R0:W5:Y:S02]  /*4850*/  @!P1 LDG.E.U16 R159, desc[UR14][R136.64] ;  /* 0x0000000e889f9981 */ /* 0x000164000c1e1500 */
[----:B0-----:R-:W-:Y:S02]  /*4860*/  IMAD.MOV.U32 R136, RZ, RZ, R138 ;  /* 0x000000ffff887224 */ /* 0x001fe400078e008a */
[----:B------:R-:W-:Y:S02]  /*4870*/  IMAD.MOV.U32 R137, RZ, RZ, R139 ;  /* 0x000000ffff897224 */ /* 0x000fe400078e008b */
[----:B------:R-:W-:Y:S01]  /*4880*/  IMAD.WIDE R138, R180, 0x2, R136 ;  /* 0x00000002b48a7825 */ /* 0x000fe200078e0288 */
[----:B------:R-:W-:-:S04]  /*4890*/  PRMT R184, RZ, 0x7610, R184 ;  /* 0x00007610ffb87816 */ /* 0x000fc800000000b8 */
[----:B------:R0:W5:Y:S02]  /*48a0*/  @!P1 LDG.E.U16 R183, desc[UR14][R138.64] ;  /* 0x0000000e8ab79981 */ /* 0x000164000c1e1500 */
[----:B0-----:R-:W-:Y:S02]  /*48b0*/  IMAD.MOV.U32 R138, RZ, RZ, R141 ;  /* 0x000000ffff8a7224 */ /* 0x001fe400078e008d */
[----:B------:R-:W-:Y:S02]  /*48c0*/  IMAD.MOV.U32 R139, RZ, RZ, R140 ;  /* 0x000000ffff8b7224 */ /* 0x000fe400078e008c */
[----:B------:R-:W-:Y:S01]  /*48d0*/  IMAD.WIDE R140, R180, 0x2, R138 ;  /* 0x00000002b48c7825 */ /* 0x000fe200078e028a */
[----:B------:R-:W-:Y:S04]  /*48e0*/  STS.U16 [R157+UR12+0x800], R143 ;  /* 0x0008008f9d007988 */ /* 0x000fe8000800040c */
[----:B------:R0:W5:Y:S01]  /*48f0*/  @!P1 LDG.E.U16 R184, desc[UR14][R140.64] ;  /* 0x0000000e8cb89981 */ /* 0x000162000c1e1500 */
[----:B------:R-:W-:-:S03]  /*4900*/  PRMT R185, RZ, 0x7610, R185 ;  /* 0x00007610ffb97816 */ /* 0x000fc600000000b9 */
[----:B------:R1:W-:Y:S01]  /*4910*/  STS.U16 [R157+UR12+0xc00], R115 ;  /* 0x000c00739d007988 */ /* 0x0003e2000800040c */
[----:B0-----:R-:W-:Y:S02]  /*4920*/  IMAD.MOV.U32 R140, RZ, RZ, R146 ;  /* 0x000000ffff8c7224 */ /* 0x001fe400078e0092 */
[----:B------:R-:W-:Y:S02]  /*4930*/  IMAD.MOV.U32 R141, RZ, RZ, R142 ;  /* 0x000000ffff8d7224 */ /* 0x000fe400078e008e */
[----:B-1----:R-:W-:Y:S02]  /*4940*/  IMAD.MOV.U32 R115, RZ, RZ, R114 ;  /* 0x000000ffff737224 */ /* 0x002fe400078e0072 */
[----:B------:R-:W-:Y:S01]  /*4950*/  IMAD.WIDE R142, R180, 0x2, R140 ;  /* 0x00000002b48e7825 */ /* 0x000fe200078e028c */
[----:B------:R-:W-:-:S03]  /*4960*/  PRMT R187, RZ, 0x7610, R187 ;  /* 0x00007610ffbb7816 */ /* 0x000fc600000000bb */
[----:B------:R-:W-:Y:S01]  /*4970*/  IMAD.MOV.U32 R114, RZ, RZ, R113 ;  /* 0x000000ffff727224 */ /* 0x000fe200078e0071 */
[----:B------:R0:W5:Y:S03]  /*4980*/  @!P1 LDG.E.U16 R185, desc[UR14][R142.64] ;  /* 0x0000000e8eb99981 */ /* 0x000166000c1e1500 */
[----:B0-----:R-:W-:Y:S01]  /*4990*/  IMAD.WIDE R142, R180, 0x2, R114 ;  /* 0x00000002b48e7825 */ /* 0x001fe200078e0272 */
[----:B------:R0:W-:Y:S04]  /*49a0*/  STS.U16 [R157+UR12+0x1800], R74 ;  /* 0x0018004a9d007988 */ /* 0x0001e8000800040c */
[----:B------:R1:W5:Y:S01]  /*49b0*/  @!P1 LDG.E.U16 R187, desc[UR14][R142.64] ;  /* 0x0000000e8ebb9981 */ /* 0x000362000c1e1500 */
[----:B0-----:R-:W-:-:S02]  /*49c0*/  IMAD.MOV.U32 R74, RZ, RZ, R82 ;  /* 0x000000ffff4a7224 */ /* 0x001fc400078e0052 */
[----:B-1----:R-:W-:Y:S02]  /*49d0*/  IMAD.MOV.U32 R142, RZ, RZ, R94 ;  /* 0x000000ffff8e7224 */ /* 0x002fe400078e005e */
[----:B------:R-:W-:Y:S02]  /*49e0*/  IMAD.MOV.U32 R94, RZ, RZ, R95 ;  /* 0x000000ffff5e7224 */ /* 0x000fe400078e005f */
[----:B------:R-:W-:Y:S02]  /*49f0*/  IMAD.MOV.U32 R95, RZ, RZ, R18 ;  /* 0x000000ffff5f7224 */ /* 0x000fe400078e0012 */
[----:B------:R-:W-:Y:S02]  /*4a00*/  IMAD.MOV.U32 R18, RZ, RZ, R105 ;  /* 0x000000ffff127224 */ /* 0x000fe400078e0069 */
[----:B------:R-:W-:Y:S01]  /*4a10*/  IMAD.MOV.U32 R82, RZ, RZ, R83 ;  /* 0x000000ffff527224 */ /* 0x000fe200078e0053 */
[----:B------:R0:W-:Y:S01]  /*4a20*/  STS.U16 [R157+UR12+0x2000], R117 ;  /* 0x002000759d007988 */ /* 0x0001e2000800040c */
[----:B------:R-:W-:-:S02]  /*4a30*/  IMAD.MOV.U32 R83, RZ, RZ, R20 ;  /* 0x000000ffff537224 */ /* 0x000fc400078e0014 */
[----:B------:R-:W-:Y:S02]  /*4a40*/  IMAD.MOV.U32 R143, RZ, RZ, R14 ;  /* 0x000000ffff8f7224 */ /* 0x000fe400078e000e */
[----:B------:R-:W-:Y:S01]  /*4a50*/  IMAD.MOV.U32 R20, RZ, RZ, R81 ;  /* 0x000000ffff147224 */ /* 0x000fe200078e0051 */
[----:B------:R1:W-:Y:S01]  /*4a60*/  STS.U16 [R157+UR12+0x2800], R123 ;  /* 0x0028007b9d007988 */ /* 0x0003e2000800040c */
[----:B------:R-:W-:Y:S02]  /*4a70*/  IMAD.MOV.U32 R14, RZ, RZ, R104 ;  /* 0x000000ffff0e7224 */ /* 0x000fe400078e0068 */
[----:B------:R-:W-:Y:S01]  /*4a80*/  IMAD.WIDE R104, R180, 0x2, R18 ;  /* 0x00000002b4687825 */ /* 0x000fe200078e0212 */
[----:B0-----:R-:W-:Y:S01]  /*4a90*/  PRMT R117, RZ, 0x7610, R117 ;  /* 0x00007610ff757816 */ /* 0x001fe20000000075 */
[----:B------:R0:W-:Y:S04]  /*4aa0*/  STS.U16 [R157+UR12+0x1c00], R80 ;  /* 0x001c00509d007988 */ /* 0x0001e8000800040c */
[----:B------:R3:W-:Y:S01]  /*4ab0*/  STS.U16 [R157+UR12+0x1000], R68 ;  /* 0x001000449d007988 */ /* 0x0007e2000800040c */
[----:B-1----:R-:W-:-:S03]  /*4ac0*/  PRMT R123, RZ, 0x7610, R123 ;  /* 0x00007610ff7b7816 */ /* 0x002fc6000000007b */
[----:B------:R1:W-:Y:S01]  /*4ad0*/  STS.U16 [R157+UR12+0x400], R147 ;  /* 0x000400939d007988 */ /* 0x0003e2000800040c */
[----:B0-----:R-:W-:-:S03]  /*4ae0*/  IMAD.WIDE R80, R180, 0x2, R20 ;  /* 0x00000002b4507825 */ /* 0x001fc600078e0214 */
[----:B------:R0:W-:Y:S01]  /*4af0*/  STS.U16 [R157+UR12+0x2400], R121 ;  /* 0x002400799d007988 */ /* 0x0001e2000800040c */
[----:B---3--:R-:W-:-:S03]  /*4b00*/  PRMT R68, RZ, 0x7610, R68 ;  /* 0x00007610ff447816 */ /* 0x008fc60000000044 */
[----:B------:R3:W5:Y:S01]  /*4b10*/  @!P1 LDG.E.U16 R117, desc[UR14][R104.64] ;  /* 0x0000000e68759981 */ /* 0x000762000c1e1500 */
[----:B-1----:R-:W-:-:S03]  /*4b20*/  IMAD.WIDE R146, R180, 0x2, R142 ;  /* 0x00000002b4927825 */ /* 0x002fc600078e028e */
[----:B------:R1:W5:Y:S01]  /*4b30*/  @!P1 LDG.E.U16 R123, desc[UR14][R80.64] ;  /* 0x0000000e507b9981 */ /* 0x000362000c1e1500 */
[----:B0-----:R-:W-:-:S03]  /*4b40*/  PRMT R121, RZ, 0x7610, R121 ;  /* 0x00007610ff797816 */ /* 0x001fc60000000079 */
[----:B------:R0:W5:Y:S01]  /*4b50*/  @!P1 LDG.E.U16 R68, desc[UR14][R146.64] ;  /* 0x0000000e92449981 */ /* 0x000162000c1e1500 */
[----:B---3--:R-:W-:Y:S01]  /*4b60*/  IMAD.WIDE R104, R180, 0x2, R82 ;  /* 0x00000002b4687825 */ /* 0x008fe200078e0252 */
[----:B------:R-:W-:-:S03]  /*4b70*/  PRMT R190, RZ, 0x7610, R190 ;  /* 0x00007610ffbe7816 */ /* 0x000fc600000000be */
[--C-:B-1----:R-:W-:Y:S01]  /*4b80*/  IMAD.MOV.U32 R80, RZ, RZ, R79.reuse ;  /* 0x000000ffff507224 */ /* 0x102fe200078e004f */
[----:B------:R1:W-:Y:S01]  /*4b90*/  STS.U16 [R157+UR12+0x1400], R75 ;  /* 0x0014004b9d007988 */ /* 0x0003e2000800040c */
[----:B------:R-:W-:Y:S01]  /*4ba0*/  IMAD.MOV.U32 R81, RZ, RZ, R22 ;  /* 0x000000ffff517224 */ /* 0x000fe200078e0016 */
[----:B------:R-:W-:Y:S01]  /*4bb0*/  PRMT R79, RZ, 0x7610, R79 ;  /* 0x00007610ff4f7816 */ /* 0x000fe2000000004f */
[----:B0-----:R-:W-:Y:S01]  /*4bc0*/  IMAD.WIDE R146, R180, 0x2, R14 ;  /* 0x00000002b4927825 */ /* 0x001fe200078e020e */
[----:B------:R0:W3:Y:S01]  /*4bd0*/  @!P1 LDG.E.U16 R121, desc[UR14][R104.64] ;  /* 0x0000000e68799981 */ /* 0x0000e2000c1e1500 */
[----:B------:R-:W-:Y:S02]  /*4be0*/  PRMT R192, RZ, 0x7610, R192 ;  /* 0x00007610ffc07816 */ /* 0x000fe400000000c0 */
[----:B------:R-:W-:Y:S01]  /*4bf0*/  IMAD.MOV.U32 R22, RZ, RZ, R106 ;  /* 0x000000ffff167224 */ /* 0x000fe200078e006a */
[----:B------:R4:W3:Y:S01]  /*4c00*/  @!P1 LDG.E.U16 R190, desc[UR14][R146.64] ;  /* 0x0000000e92be9981 */ /* 0x0008e2000c1e1500 */
[----:B-1----:R-:W-:-:S02]  /*4c10*/  IMAD.MOV.U32 R75, RZ, RZ, R16 ;  /* 0x000000ffff4b7224 */ /* 0x002fc400078e0010 */
[----:B0-----:R-:W-:Y:S01]  /*4c20*/  IMAD.WIDE R104, R180, 0x2, R80 ;  /* 0x00000002b4687825 */ /* 0x001fe200078e0250 */
[----:B------:R-:W-:-:S03]  /*4c30*/  PRMT R106, RZ, 0x7610, R106 ;  /* 0x00007610ff6a7816 */ /* 0x000fc6000000006a */
[----:B----4-:R-:W-:Y:S01]  /*4c40*/  IMAD.WIDE R146, R180, 0x2, R74 ;  /* 0x00000002b4927825 */ /* 0x010fe200078e024a */
[----:B------:R0:W4:Y:S01]  /*4c50*/  @!P1 LDG.E.U16 R79, desc[UR14][R104.64] ;  /* 0x0000000e684f9981 */ /* 0x000122000c1e1500 */
[----:B------:R-:W-:-:S03]  /*4c60*/  PRMT R193, RZ, 0x7610, R193 ;  /* 0x00007610ffc17816 */ /* 0x000fc600000000c1 */
[----:B------:R1:W3:Y:S01]  /*4c70*/  @!P1 LDG.E.U16 R192, desc[UR14][R146.64] ;  /* 0x0000000e92c09981 */ /* 0x0002e2000c1e1500 */
[----:B0-----:R-:W-:-:S04]  /*4c80*/  IMAD.WIDE R104, R180, 0x2, R22 ;  /* 0x00000002b4687825 */ /* 0x001fc800078e0216 */
[----:B-1----:R-:W-:Y:S01]  /*4c90*/  IMAD.WIDE R146, R180, 0x2, R94 ;  /* 0x00000002b4927825 */ /* 0x002fe200078e025e */
[----:B------:R0:W4:Y:S04]  /*4ca0*/  @!P1 LDG.E.U16 R106, desc[UR14][R104.64] ;  /* 0x0000000e686a9981 */ /* 0x000128000c1e1500 */
[----:B------:R1:W4:Y:S01]  /*4cb0*/  @!P1 LDG.E.U16 R193, desc[UR14][R146.64] ;  /* 0x0000000e92c19981 */ /* 0x000322000c1e1500 */
[--C-:B0-----:R-:W-:Y:S02]  /*4cc0*/  IMAD.MOV.U32 R104, RZ, RZ, R77.reuse ;  /* 0x000000ffff687224 */ /* 0x101fe400078e004d */
[----:B------:R-:W-:Y:S01]  /*4cd0*/  IMAD.MOV.U32 R105, RZ, RZ, R40 ;  /* 0x000000ffff697224 */ /* 0x000fe200078e0028 */
[----:B------:R-:W-:Y:S01]  /*4ce0*/  PRMT R77, RZ, 0x7610, R77 ;  /* 0x00007610ff4d7816 */ /* 0x000fe2000000004d */
[----:B------:R-:W-:-:S02]  /*4cf0*/  IMAD.MOV.U32 R40, RZ, RZ, R84 ;  /* 0x000000ffff287224 */ /* 0x000fc400078e0054 */
[----:B-1----:R-:W-:Y:S01]  /*4d00*/  IMAD.WIDE R146, R180, 0x2, R104 ;  /* 0x00000002b4927825 */ /* 0x002fe200078e0268 */
[----:B------:R-:W-:-:S04]  /*4d10*/  PRMT R84, RZ, 0x7610, R84 ;  /* 0x00007610ff547816 */ /* 0x000fc80000000054 */
[----:B------:R0:W4:Y:S02]  /*4d20*/  @!P1 LDG.E.U16 R77, desc[UR14][R146.64] ;  /* 0x0000000e924d9981 */ /* 0x000124000c1e1500 */
[----:B0-----:R-:W-:Y:S02]  /*4d30*/  IMAD.WIDE R146, R180, 0x2, R40 ;  /* 0x00000002b4927825 */ /* 0x001fe400078e0228 */
[----:B------:R0:W-:Y:S04]  /*4d40*/  STS.U16 [R157+UR12], R148 ;  /* 0x000000949d007988 */ /* 0x0001e8000800040c */
[----:B------:R1:W4:Y:S02]  /*4d50*/  @!P1 LDG.E.U16 R84, desc[UR14][R146.64] ;  /* 0x0000000e92549981 */ /* 0x000324000c1e1500 */
[----:B-1----:R-:W-:-:S02]  /*4d60*/  IMAD.MOV.U32 R146, RZ, RZ, R70 ;  /* 0x000000ffff927224 */ /* 0x002fc400078e0046 */
[--C-:B------:R-:W-:Y:S01]  /*4d70*/  IMAD.MOV.U32 R147, RZ, RZ, R42.reuse ;  /* 0x000000ffff937224 */ /* 0x100fe200078e002a */
[----:B------:R-:W-:Y:S01]  /*4d80*/  PRMT R42, RZ, 0x7610, R42 ;  /* 0x00007610ff2a7816 */ /* 0x000fe2000000002a */
[----:B0-----:R-:W-:Y:S01]  /*4d90*/  IMAD.WIDE R148, R180, 0x2, R146 ;  /* 0x00000002b4947825 */ /* 0x001fe200078e0292 */
[----:B------:R0:W-:Y:S04]  /*4da0*/  STS.U16 [R157+UR12+0x3000], R160 ;  /* 0x003000a09d007988 */ /* 0x0001e8000800040c */
[----:B------:R1:W4:Y:S01]  /*4db0*/  @!P1 LDG.E.U16 R42, desc[UR14][R148.64] ;  /* 0x0000000e942a9981 */ /* 0x000322000c1e1500 */
[----:B0-----:R-:W-:-:S03]  /*4dc0*/  LOP3.LUT R160, R157, 0x20, RZ, 0x3c, !PT ;  /* 0x000000209da07812 */ /* 0x001fc600078e3cff */
[----:B------:R-:W-:Y:S01]  /*4dd0*/  STS.U16 [R157+UR12+0x2c00], R151 ;  /* 0x002c00979d007988 */ /* 0x000fe2000800040c */
[----:B-1----:R-:W-:Y:S02]  /*4de0*/  IMAD.MOV.U32 R149, RZ, RZ, R4 ;  /* 0x000000ffff957224 */ /* 0x002fe400078e0004 */
[----:B------:R-:W-:Y:S01]  /*4df0*/  IMAD.MOV.U32 R4, RZ, RZ, R44 ;  /* 0x000000ffff047224 */ /* 0x000fe200078e002c */
[----:B------:R0:W-:Y:S01]  /*4e00*/  STS.U16 [R157+UR12+0x3400], R164 ;  /* 0x003400a49d007988 */ /* 0x0001e2000800040c */
[----:B------:R-:W-:Y:S01]  /*4e10*/  IMAD.MOV.U32 R148, RZ, RZ, R66 ;  /* 0x000000ffff947224 */ /* 0x000fe200078e0042 */
[----:B------:R-:W-:Y:S02]  /*4e20*/  PRMT R44, RZ, 0x7610, R44 ;  /* 0x00007610ff2c7816 */ /* 0x000fe4000000002c */
[----:B------:R-:W-:Y:S04]  /*4e30*/  STS.U16 [R157+UR12+0x3800], R165 ;  /* 0x003800a59d007988 */ /* 0x000fe8000800040c */
[----:B------:R-:W-:Y:S01]  /*4e40*/  STS.U16 [R157+UR12+0x3c00], R167 ;  /* 0x003c00a79d007988 */ /* 0x000fe2000800040c */
[----:B------:R-:W-:Y:S01]  /*4e50*/  IMAD.MOV.U32 R113, RZ, RZ, R7 ;  /* 0x000000ffff717224 */ /* 0x000fe200078e0007 */
[----:B------:R-:W-:Y:S01]  /*4e60*/  UMOV UR9, 0x40000040 ;  /* 0x4000004000097882 */ /* 0x000fe20000000000 */
[----:B------:R-:W-:Y:S01]  /*4e70*/  IMAD.MOV.U32 R16, RZ, RZ, R85 ;  /* 0x000000ffff107224 */ /* 0x000fe200078e0055 */
[----:B------:R1:W-:Y:S01]  /*4e80*/  STS.U16 [R160+UR12+0x900], R67 ;  /* 0x00090043a0007988 */ /* 0x0003e2000800040c */
[----:B------:R-:W-:Y:S01]  /*4e90*/  UMOV UR11, 0x40000040 ;  /* 0x40000040000b7882 */ /* 0x000fe20000000000 */
[----:B0-----:R-:W0:Y:S01]  /*4ea0*/  LDC R164, c[0x0][0x238] ;  /* 0x00008e00ffa47b82 */ /* 0x001e220000000800 */
[----:B-1----:R-:W-:Y:S01]  /*4eb0*/  IMAD.WIDE R66, R180, 0x2, R4 ;  /* 0x00000002b4427825 */ /* 0x002fe200078e0204 */
[----:B------:R-:W-:Y:S04]  /*4ec0*/  STS.U16 [R160+UR12+0xd00], R71 ;  /* 0x000d0047a0007988 */ /* 0x000fe8000800040c */
[----:B------:R1:W4:Y:S04]  /*4ed0*/  @!P1 LDG.E.U16 R44, desc[UR14][R66.64] ;  /* 0x0000000e422c9981 */ /* 0x000328000c1e1500 */
[----:B------:R2:W-:Y:S01]  /*4ee0*/  STS.U16 [R160+UR12+0x1500], R76 ;  /* 0x0015004ca0007988 */ /* 0x0005e2000800040c */
[----:B-1----:R-:W-:-:S02]  /*4ef0*/  IMAD.MOV.U32 R66, RZ, RZ, R72 ;  /* 0x000000ffff427224 */ /* 0x002fc400078e0048 */
[----:B------:R-:W-:Y:S01]  /*4f00*/  IMAD.MOV.U32 R67, RZ, RZ, R6 ;  /* 0x000000ffff437224 */ /* 0x000fe200078e0006 */
[----:B------:R-:W-:Y:S01]  /*4f10*/  PRMT R72, RZ, 0x7610, R72 ;  /* 0x00007610ff487816 */ /* 0x000fe20000000048 */
[----:B------:R-:W-:Y:S01]  /*4f20*/  IMAD.WIDE R6, R180, 0x2, R112 ;  /* 0x00000002b4067825 */ /* 0x000fe200078e0270 */
[----:B--2---:R-:W-:-:S03]  /*4f30*/  PRMT R76, RZ, 0x7610, R76 ;  /* 0x00007610ff4c7816 */ /* 0x004fc6000000004c */
[C---:B------:R-:W-:Y:S01]  /*4f40*/  IMAD.WIDE R70, R180.reuse, 0x2, R66 ;  /* 0x00000002b4467825 */ /* 0x040fe200078e0242 */
[----:B------:R1:W-:Y:S04]  /*4f50*/  STS.U16 [R160+UR12+0x1100], R73 ;  /* 0x00110049a0007988 */ /* 0x0003e8000800040c */
[----:B------:R2:W4:Y:S04]  /*4f60*/  @!P1 LDG.E.U16 R72, desc[UR14][R70.64] ;  /* 0x0000000e46489981 */ /* 0x000528000c1e1500 */
[----:B------:R0:W4:Y:S01]  /*4f70*/  @!P1 LDG.E.U16 R76, desc[UR14][R6.64] ;  /* 0x0000000e064c9981 */ /* 0x000122000c1e1500 */
[----:B-1----:R-:W-:Y:S01]  /*4f80*/  PRMT R73, RZ, 0x7610, R73 ;  /* 0x00007610ff497816 */ /* 0x002fe20000000049 */
[----:B--2---:R-:W-:-:S02]  /*4f90*/  IMAD.WIDE R70, R180, 0x2, R16 ;  /* 0x00000002b4467825 */ /* 0x004fc400078e0210 */
[----:B------:R1:W-:Y:S02]  /*4fa0*/  STS.U16 [R160+UR12+0x1900], R78 ;  /* 0x0019004ea0007988 */ /* 0x0003e4000800040c */
[----:B0-----:R-:W-:Y:S02]  /*4fb0*/  IMAD.MOV.U32 R6, RZ, RZ, R111 ;  /* 0x000000ffff067224 */ /* 0x001fe400078e006f */
[----:B------:R0:W2:Y:S01]  /*4fc0*/  @!P1 LDG.E.U16 R73, desc[UR14][R70.64] ;  /* 0x0000000e46499981 */ /* 0x0000a2000c1e1500 */
[----:B------:R-:W-:Y:S01]  /*4fd0*/  IMAD.MOV.U32 R7, RZ, RZ, R8 ;  /* 0x000000ffff077224 */ /* 0x000fe200078e0008 */
[----:B-1----:R-:W-:Y:S01]  /*4fe0*/  PRMT R78, RZ, 0x7610, R78 ;  /* 0x00007610ff4e7816 */ /* 0x002fe2000000004e */
[----:B------:R-:W-:Y:S02]  /*4ff0*/  IMAD.MOV.U32 R111, RZ, RZ, R9 ;  /* 0x000000ffff6f7224 */ /* 0x000fe400078e0009 */
[----:B0-----:R-:W-:-:S05]  /*5000*/  IMAD.WIDE R70, R180, 0x2, R6 ;  /* 0x00000002b4467825 */ /* 0x001fca00078e0206 */
[----:B------:R0:W2:Y:S01]  /*5010*/  @!P1 LDG.E.U16 R78, desc[UR14][R70.64] ;  /* 0x0000000e464e9981 */ /* 0x0000a2000c1e1500 */
[----:B------:R-:W-:Y:S01]  /*5020*/  IMAD.WIDE R8, R180, 0x2, R110 ;  /* 0x00000002b4087825 */ /* 0x000fe200078e026e */
[----:B0-----:R-:W-:-:S06]  /*5030*/  PRMT R70, RZ, 0x7610, R70 ;  /* 0x00007610ff467816 */ /* 0x001fcc0000000046 */
[----:B------:R0:W2:Y:S01]  /*5040*/  @!P1 LDG.E.U16 R70, desc[UR14][R8.64] ;  /* 0x0000000e08469981 */ /* 0x0000a2000c1e1500 */
[----:B------:R-:W-:Y:S01]  /*5050*/  PRMT R85, RZ, 0x7610, R85 ;  /* 0x00007610ff557816 */ /* 0x000fe20000000055 */
[----:B0-----:R-:W-:Y:S02]  /*5060*/  IMAD.MOV.U32 R8, RZ, RZ, R109 ;  /* 0x000000ffff087224 */ /* 0x001fe400078e006d */
[----:B------:R-:W-:Y:S02]  /*5070*/  IMAD.MOV.U32 R109, RZ, RZ, R11 ;  /* 0x000000ffff6d7224 */ /* 0x000fe400078e000b */
[----:B------:R-:W-:Y:S02]  /*5080*/  IMAD.MOV.U32 R9, RZ, RZ, R10 ;  /* 0x000000ffff097224 */ /* 0x000fe400078e000a */
[----:B------:R-:W-:Y:S01]  /*5090*/  IMAD.WIDE R10, R180, 0x2, R108 ;  /* 0x00000002b40a7825 */ /* 0x000fe200078e026c */
[----:B------:R-:W-:Y:S01]  /*50a0*/  STS.U16 [R160+UR12+0x500], R65 ;  /* 0x00050041a0007988 */ /* 0x000fe2000800040c */
[----:B------:R-:W-:-:S03]  /*50b0*/  PRMT R71, RZ, 0x7610, R71 ;  /* 0x00007610ff477816 */ /* 0x000fc60000000047 */
[----:B------:R0:W-:Y:S04]  /*50c0*/  STS.U16 [R160+UR12+0x1d00], R64 ;  /* 0x001d0040a0007988 */ /* 0x0001e8000800040c */
[----:B------:R1:W2:Y:S01]  /*50d0*/  @!P1 LDG.E.U16 R85, desc[UR14][R10.64] ;  /* 0x0000000e0a559981 */ /* 0x0002a2000c1e1500 */
[----:B0-----:R-:W-:-:S04]  /*50e0*/  IMAD.WIDE R64, R180, 0x2, R8 ;  /* 0x00000002b4407825 */ /* 0x001fc800078e0208 */
[--C-:B-1----:R-:W-:Y:S01]  /*50f0*/  IMAD.MOV.U32 R10, RZ, RZ, R107.reuse ;  /* 0x000000ffff0a7224 */ /* 0x102fe200078e006b */
[----:B------:R0:W2:Y:S01]  /*5100*/  @!P1 LDG.E.U16 R71, desc[UR14][R64.64] ;  /* 0x0000000e40479981 */ /* 0x0000a2000c1e1500 */
[----:B------:R-:W-:Y:S01]  /*5110*/  IMAD.MOV.U32 R11, RZ, RZ, R12 ;  /* 0x000000ffff0b7224 */ /* 0x000fe200078e000c */
[----:B------:R-:W-:Y:S01]  /*5120*/  PRMT R107, RZ, 0x7610, R107 ;  /* 0x00007610ff6b7816 */ /* 0x000fe2000000006b */
[----:B------:R-:W-:Y:S01]  /*5130*/  IMAD.MOV.U32 R12, RZ, RZ, R13 ;  /* 0x000000ffff0c7224 */ /* 0x000fe200078e000d */
[----:B------:R1:W-:Y:S01]  /*5140*/  STS.U16 [R160+UR12+0x100], R103 ;  /* 0x00010067a0007988 */ /* 0x0003e2000800040c */
[----:B------:R-:W-:Y:S02]  /*5150*/  IMAD.MOV.U32 R13, RZ, RZ, R69 ;  /* 0x000000ffff0d7224 */ /* 0x000fe400078e0045 */
[----:B------:R-:W-:-:S04]  /*5160*/  IMAD.WIDE R150, R180, 0x2, R148 ;  /* 0x00000002b4967825 */ /* 0x000fc800078e0294 */
[----:B0-----:R-:W-:Y:S01]  /*5170*/  IMAD.WIDE R64, R180, 0x2, R10 ;  /* 0x00000002b4407825 */ /* 0x001fe200078e020a */
[----:B-1----:R-:W-:-:S04]  /*5180*/  PRMT R103, RZ, 0x7610, R103 ;  /* 0x00007610ff677816 */ /* 0x002fc80000000067 */
[----:B------:R0:W2:Y:S01]  /*5190*/  @!P1 LDG.E.U16 R107, desc[UR14][R64.64] ;  /* 0x0000000e406b9981 */ /* 0x0000a2000c1e1500 */
[----:B------:R-:W-:-:S03]  /*51a0*/  PRMT R69, RZ, 0x7610, R69 ;  /* 0x00007610ff457816 */ /* 0x000fc60000000045 */
[----:B------:R-:W2:Y:S01]  /*51b0*/  @!P1 LDG.E.U16 R103, desc[UR14][R150.64] ;  /* 0x0000000e96679981 */ /* 0x000ea2000c1e1500 */
[----:B0-----:R-:W-:-:S05]  /*51c0*/  IMAD.WIDE R64, R180, 0x2, R12 ;  /* 0x00000002b4407825 */ /* 0x001fca00078e020c */
[----:B------:R0:W2:Y:S01]  /*51d0*/  @!P1 LDG.E.U16 R69, desc[UR14][R64.64] ;  /* 0x0000000e40459981 */ /* 0x0000a2000c1e1500 */
[----:B------:R-:W-:-:S03]  /*51e0*/  LOP3.LUT R157, R157, 0x40, RZ, 0x3c, !PT ;  /* 0x000000409d9d7812 */ /* 0x000fc600078e3cff */
[----:B------:R-:W-:Y:S01]  /*51f0*/  STS.U16 [R160+UR12+0x2100], R118 ;  /* 0x00210076a0007988 */ /* 0x000fe2000800040c */
[----:B0-----:R-:W-:Y:S01]  /*5200*/  IMAD.SHL.U32 R64, R0, 0x2, RZ ;  /* 0x0000000200407824 */ /* 0x001fe200078e00ff */
[----:B------:R-:W-:Y:S02]  /*5210*/  SHF.R.S32.HI R65, RZ, 0x6, R0 ;  /* 0x00000006ff417819 */ /* 0x000fe40000011400 */
[----:B------:R-:W-:Y:S02]  /*5220*/  STS.U16 [R160+UR12+0x2500], R122 ;  /* 0x0025007aa0007988 */ /* 0x000fe4000800040c */
[----:B------:R-:W-:Y:S02]  /*5230*/  LOP3.LUT R64, R64, 0x7e, RZ, 0xc0, !PT ;  /* 0x0000007e40407812 */ /* 0x000fe400078ec0ff */
[----:B------:R-:W-:Y:S01]  /*5240*/  STS.U16 [R160+UR12+0x2900], R152 ;  /* 0x00290098a0007988 */ /* 0x000fe2000800040c */
[----:B------:R-:W-:-:S03]  /*5250*/  SGXT R65, R65, 0x1 ;  /* 0x000000014141781a */ /* 0x000fc60000000200 */
[----:B------:R-:W-:Y:S01]  /*5260*/  STS.U16 [R160+UR12+0x2d00], R162 ;  /* 0x002d00a2a0007988 */ /* 0x000fe2000800040c */
[----:B------:R-:W-:-:S03]  /*5270*/  LOP3.LUT R65, R64, 0x90, R65, 0x78, !PT ;  /* 0x0000009040417812 */ /* 0x000fc600078e7841 */
[----:B------:R-:W-:Y:S04]  /*5280*/  STS.U16 [R160+UR12+0x3100], R168 ;  /* 0x003100a8a0007988 */ /* 0x000fe8000800040c */
[----:B------:R-:W-:Y:S04]  /*5290*/  STS.U16 [R160+UR12+0x3500], R171 ;  /* 0x003500aba0007988 */ /* 0x000fe8000800040c */
[----:B------:R-:W-:Y:S04]  /*52a0*/  STS.U16 [R160+UR12+0x3900], R174 ;  /* 0x003900aea0007988 */ /* 0x000fe8000800040c */
[----:B-----5:R-:W-:Y:S04]  /*52b0*/  STS.U16 [R160+UR12+0x3d00], R177 ;  /* 0x003d00b1a0007988 */ /* 0x020fe8000800040c */
[----:B------:R0:W-:Y:S01]  /*52c0*/  STS.U16 [R157+UR12+0x200], R93 ;  /* 0x0002005d9d007988 */ /* 0x0001e2000800040c */
[----:B------:R-:W-:-:S02]  /*52d0*/  LOP3.LUT R65, R65, 0x60, RZ, 0x3c, !PT ;  /* 0x0000006041417812 */ /* 0x000fc400078e3cff */
[----:B0-----:R-:W-:Y:S01]  /*52e0*/  LOP3.LUT R93, R0, 0x40, RZ, 0xc0, !PT ;  /* 0x00000040005d7812 */ /* 0x001fe200078ec0ff */
[----:B------:R-:W-:Y:S04]  /*52f0*/  STS.U16 [R157+UR12+0x600], R102 ;  /* 0x000600669d007988 */ /* 0x000fe8000800040c */
[----:B------:R-:W-:Y:S01]  /*5300*/  IMAD R93, R93, 0x40, R64 ;  /* 0x000000405d5d7824 */ /* 0x000fe200078e0240 */
[----:B------:R-:W-:Y:S04]  /*5310*/  STS.U16 [R157+UR12+0xa00], R101 ;  /* 0x000a00659d007988 */ /* 0x000fe8000800040c */
[----:B------:R-:W-:Y:S01]  /*5320*/  STS.U16 [R157+UR12+0xe00], R100 ;  /* 0x000e00649d007988 */ /* 0x000fe2000800040c */
[----:B------:R-:W-:-:S03]  /*5330*/  LOP3.LUT R64, R93, 0x10, RZ, 0x3c, !PT ;  /* 0x000000105d407812 */ /* 0x000fc600078e3cff */
[----:B------:R-:W-:Y:S04]  /*5340*/  STS.U16 [R157+UR12+0x1200], R99 ;  /* 0x001200639d007988 */ /* 0x000fe8000800040c */
        /* <DEDUP_REMOVED lines=11> */
[----:B------:R0:W-:Y:S04]  /*5400*/  STS.U16 [R65+UR12+0x1700], R87 ;  /* 0x0017005741007988 */ /* 0x0001e8000800040c */
[----:B------:R1:W-:Y:S04]  /*5410*/  STS.U16 [R65+UR12+0x1b00], R86 ;  /* 0x001b005641007988 */ /* 0x0003e8000800040c */
[----:B------:R-:W-:Y:S01]  /*5420*/  STS.U16 [R65+UR12+0x300], R92 ;  /* 0x0003005c41007988 */ /* 0x000fe2000800040c */
[----:B0-----:R-:W-:-:S03]  /*5430*/  LOP3.LUT R87, R93, 0x20, RZ, 0x3c, !PT ;  /* 0x000000205d577812 */ /* 0x001fc600078e3cff */
[----:B------:R-:W-:Y:S01]  /*5440*/  STS.U16 [R65+UR12+0x700], R91 ;  /* 0x0007005b41007988 */ /* 0x000fe2000800040c */
[----:B-1----:R-:W-:-:S03]  /*5450*/  LOP3.LUT R86, R93, 0x30, RZ, 0x3c, !PT ;  /* 0x000000305d567812 */ /* 0x002fc600078e3cff */
        /* <DEDUP_REMOVED lines=12> */
[----:B------:R-:W-:Y:S04]  /*5520*/  STS.U16 [R93+UR12+0x4800], R155 ;  /* 0x0048009b5d007988 */ /* 0x000fe8000800040c */
[----:B---3--:R-:W-:Y:S04]  /*5530*/  STS.U16 [R93+UR12+0x4400], R192 ;  /* 0x004400c05d007988 */ /* 0x008fe8000800040c */
[----:B----4-:R-:W-:Y:S01]  /*5540*/  STS.U16 [R93+UR12+0x4000], R84 ;  /* 0x004000545d007988 */ /* 0x010fe2000800040c */
[----:B0-----:R-:W-:-:S03]  /*5550*/  LOP3.LUT R65, R93, 0x60, RZ, 0x3c, !PT ;  /* 0x000000605d417812 */ /* 0x001fc600078e3cff */
[----:B------:R0:W-:Y:S04]  /*5560*/  STS.U16 [R93+UR12+0x4c00], R76 ;  /* 0x004c004c5d007988 */ /* 0x0001e8000800040c */
[----:B------:R-:W-:Y:S04]  /*5570*/  STS.U16 [R64+UR12+0x4080], R77 ;  /* 0x0040804d40007988 */ /* 0x000fe8000800040c */
[----:B------:R-:W-:Y:S01]  /*5580*/  STS.U16 [R64+UR12+0x4480], R190 ;  /* 0x004480be40007988 */ /* 0x000fe2000800040c */
[----:B0-----:R-:W-:-:S03]  /*5590*/  LOP3.LUT R76, R93, 0x40, RZ, 0x3c, !PT ;  /* 0x000000405d4c7812 */ /* 0x001fc600078e3cff */
[----:B------:R-:W-:Y:S04]  /*55a0*/  STS.U16 [R64+UR12+0x4880], R156 ;  /* 0x0048809c40007988 */ /* 0x000fe8000800040c */
[----:B--2---:R0:W-:Y:S04]  /*55b0*/  STS.U16 [R64+UR12+0x4c80], R73 ;  /* 0x004c804940007988 */ /* 0x0041e8000800040c */
[----:B------:R-:W-:Y:S04]  /*55c0*/  STS.U16 [R87+UR12+0x4100], R106 ;  /* 0x0041006a57007988 */ /* 0x000fe8000800040c */
[----:B------:R-:W-:Y:S01]  /*55d0*/  STS.U16 [R87+UR12+0x4500], R68 ;  /* 0x0045004457007988 */ /* 0x000fe2000800040c */
[----:B0-----:R-:W-:-:S03]  /*55e0*/  LOP3.LUT R64, R93, 0x50, RZ, 0x3c, !PT ;  /* 0x000000505d407812 */ /* 0x001fc600078e3cff */
[----:B------:R-:W-:Y:S04]  /*55f0*/  STS.U16 [R87+UR12+0x4900], R154 ;  /* 0x0049009a57007988 */ /* 0x000fe8000800040c */
[----:B------:R-:W-:Y:S04]  /*5600*/  STS.U16 [R87+UR12+0x4d00], R72 ;  /* 0x004d004857007988 */ /* 0x000fe8000800040c */
[----:B------:R0:W-:Y:S04]  /*5610*/  STS.U16 [R86+UR12+0x4d80], R44 ;  /* 0x004d802c56007988 */ /* 0x0001e8000800040c */
[----:B------:R-:W-:Y:S04]  /*5620*/  STS.U16 [R86+UR12+0x4180], R79 ;  /* 0x0041804f56007988 */ /* 0x000fe8000800040c */
[----:B------:R-:W-:Y:S01]  /*5630*/  STS.U16 [R86+UR12+0x4580], R187 ;  /* 0x004580bb56007988 */ /* 0x000fe2000800040c */
[----:B0-----:R-:W-:-:S03]  /*5640*/  LOP3.LUT R44, R93, 0x70, RZ, 0x3c, !PT ;  /* 0x000000705d2c7812 */ /* 0x001fc600078e3cff */
        /* <DEDUP_REMOVED lines=10> */
[----:B------:R-:W-:Y:S01]  /*56f0*/  STS.U16 [R65+UR12+0x4700], R183 ;  /* 0x004700b741007988 */ /* 0x000fe2000800040c */
[----:B0-----:R-:W0:Y:S03]  /*5700*/  LDC R64, c[0x0][0x23c] ;  /* 0x00008f00ff407b82 */ /* 0x001e260000000800 */
[----:B------:R1:W-:Y:S04]  /*5710*/  STS.U16 [R65+UR12+0x4b00], R70 ;  /* 0x004b004641007988 */ /* 0x0003e8000800040c */
[----:B------:R-:W-:Y:S04]  /*5720*/  STS.U16 [R65+UR12+0x4f00], R42 ;  /* 0x004f002a41007988 */ /* 0x000fe8000800040c */
[----:B------:R-:W-:Y:S04]  /*5730*/  STS.U16 [R44+UR12+0x4380], R193 ;  /* 0x004380c12c007988 */ /* 0x000fe8000800040c */
[----:B------:R-:W-:Y:S04]  /*5740*/  STS.U16 [R44+UR12+0x4780], R159 ;  /* 0x0047809f2c007988 */ /* 0x000fe8000800040c */
[----:B------:R-:W-:Y:S04]  /*5750*/  STS.U16 [R44+UR12+0x4b80], R78 ;  /* 0x004b804e2c007988 */ /* 0x000fe8000800040c */
[----:B------:R2:W-:Y:S01]  /*5760*/  STS.U16 [R44+UR12+0x4f80], R69 ;  /* 0x004f80452c007988 */ /* 0x0005e2000800040c */
[----:B------:R3:W-:Y:S06]  /*5770*/  MEMBAR.ALL.CTA ;  /* 0x0000000000007992 */ /* 0x0007ec0000008000 */
[----:B---3--:R-:W3:Y:S02]  /*5780*/  FENCE.VIEW.ASYNC.S ;  /* 0x00000000000073c6 */ /* 0x008ee40000000000 */
[----:B---3--:R-:W-:Y:S06]  /*5790*/  BAR.SYNC.DEFER_BLOCKING 0x0 ;  /* 0x0000000000007b1d */ /* 0x008fec0000010000 */
[----:B------:R-:W-:-:S06]  /*57a0*/  WARPGROUP.ARRIVE ;  /* 0x00000000000079c5 */ /* 0x000fcc0000000000 */
[----:B------:R-:W-:Y:S04]  /*57b0*/  HGMMA.64x32x16.F32.BF16 R24, gdesc[UR8].tnspA, R24 ;  /* 0x20600000081879f0 */ /* 0x000fe80008701818 */
[----:B------:R-:W-:Y:S04]  /*57c0*/  HGMMA.64x32x16.F32.BF16 R24, gdesc[UR4].tnspA, R24 ;  /* 0x20600000041879f0 */ /* 0x000fe80008701818 */
[----:B------:R-:W-:Y:S04]  /*57d0*/  HGMMA.64x32x16.F32.BF16 R24, gdesc[UR16].tnspA, R24 ;  /* 0x20600000101879f0 */ /* 0x000fe80008701818 */
[----:B------:R-:W-:Y:S04]  /*57e0*/  HGMMA.64x32x16.F32.BF16 R24, gdesc[UR20].tnspA, R24 ;  /* 0x20600000141879f0 */ /* 0x000fe80008701818 */
[----:B------:R-:W-:Y:S04]  /*57f0*/  HGMMA.64x32x16.F32.BF16 R24, gdesc[UR24].tnspA, R24 ;  /* 0x20600000181879f0 */ /* 0x000fe80008701818 */
[----:B------:R-:W-:Y:S04]  /*5800*/  HGMMA.64x32x16.F32.BF16 R24, gdesc[UR28].tnspA, R24 ;  /* 0x206000001c1879f0 */ /* 0x000fe80008701818 */
[----:B------:R-:W-:Y:S01]  /*5810*/  HGMMA.64x32x16.F32.BF16 R24, gdesc[UR32].tnspA, R24 ;  /* 0x20600000201879f0 */ /* 0x000fe20008701818 */
[----:B------:R-:W-:-:S05]  /*5820*/  VIADD R43, R43, 0xffffffff ;  /* 0xffffffff2b2b7836 */ /* 0x000fca0000000000 */
[----:B------:R-:W-:Y:S01]  /*5830*/  ISETP.NE.U32.AND P0, PT, R43, RZ, PT ;  /* 0x000000ff2b00720c */ /* 0x000fe20003f05070 */
[----:B0-----:R-:W-:Y:S01]  /*5840*/  IMAD.SHL.U32 R64, R64, 0x80, RZ ;  /* 0x0000008040407824 */ /* 0x001fe200078e00ff */
[----:B------:R-:W-:Y:S03]  /*5850*/  HGMMA.64x32x16.F32.BF16 R24, gdesc[UR36].tnspA, R24, gsb0 ;  /* 0x20600000241879f0 */ /* 0x000fe60008001818 */
[----:B-1----:R-:W-:Y:S01]  /*5860*/  IMAD.WIDE R70, R64, 0x2, R146 ;  /* 0x0000000240467825 */ /* 0x002fe200078e0292 */
[----:B------:R-:W-:-:S03]  /*5870*/  UIADD3 UR40, UR40, -0x80, URZ ;  /* 0xffffff8028287890 */ /* 0x000fc6000fffe03f */
[----:B------:R-:W-:-:S04]  /*5880*/  IMAD.WIDE R146, R64, 0x2, R126 ;  /* 0x0000000240927825 */ /* 0x000fc800078e027e */
[----:B------:R-:W-:-:S04]  /*5890*/  IMAD.WIDE R84, R64, 0x2, R4 ;  /* 0x0000000240547825 */ /* 0x000fc800078e0204 */
[----:B------:R-:W-:-:S04]  /*58a0*/  IMAD.WIDE R112, R64, 0x2, R112 ;  /* 0x0000000240707825 */ /* 0x000fc800078e0270 */
[----:B------:R-:W-:-:S04]  /*58b0*/  IMAD.WIDE R96, R64, 0x2, R74 ;  /* 0x0000000240607825 */ /* 0x000fc800078e024a */
[----:B--2---:R-:W-:-:S04]  /*58c0*/  IMAD.WIDE R68, R64, 0x2, R12 ;  /* 0x0000000240447825 */ /* 0x004fc800078e020c */
[----:B------:R-:W-:-:S04]  /*58d0*/  IMAD.WIDE R148, R64, 0x2, R148 ;  /* 0x0000000240947825 */ /* 0x000fc800078e0294 */
        /* <DEDUP_REMOVED lines=8> */
[----:B------:R-:W-:Y:S01]  /*5960*/  IMAD.WIDE R128, R64, 0x2, R128 ;  /* 0x0000000240807825 */ /* 0x000fe200078e0280 */
[----:B------:R-:W-:-:S03]  /*5970*/  WARPGROUP.DEPBAR.LE gsb0, 0x0 ;  /* 0x00008000000079c5 */ /* 0x000fc60000010000 */
        /* <DEDUP_REMOVED lines=15> */
[----:B------:R-:W-:Y:S02]  /*5a70*/  IMAD.SHL.U32 R164, R164, 0x80, RZ ;  /* 0x00000080a4a47824 */ /* 0x000fe400078e00ff */
[----:B------:R-:W-:-:S04]  /*5a80*/  IMAD.WIDE R64, R64, 0x2, R40 ;  /* 0x0000000240407825 */ /* 0x000fc800078e0228 */
[----:B------:R-:W-:Y:S02]  /*5a90*/  IMAD.MOV.U32 R5, RZ, RZ, R85 ;  /* 0x000000ffff057224 */ /* 0x000fe400078e0055 */
[----:B------:R-:W-:Y:S02]  /*5aa0*/  IMAD.MOV.U32 R7, RZ, RZ, R113 ;  /* 0x000000ffff077224 */ /* 0x000fe400078e0071 */
[----:B------:R-:W-:Y:S02]  /*5ab0*/  IMAD.MOV.U32 R159, RZ, RZ, R146 ;  /* 0x000000ffff9f7224 */ /* 0x000fe400078e0092 */
[----:B------:R-:W-:Y:S02]  /*5ac0*/  IMAD.MOV.U32 R4, RZ, RZ, R149 ;  /* 0x000000ffff047224 */ /* 0x000fe400078e0095 */
[----:B------:R-:W-:Y:S02]  /*5ad0*/  IMAD.MOV.U32 R44, RZ, RZ, R84 ;  /* 0x000000ffff2c7224 */ /* 0x000fe400078e0054 */
[----:B------:R-:W-:-:S02]  /*5ae0*/  IMAD.MOV.U32 R85, RZ, RZ, R16 ;  /* 0x000000ffff557224 */ /* 0x000fc400078e0010 */
[----:B------:R-:W-:Y:S02]  /*5af0*/  IMAD.MOV.U32 R108, RZ, RZ, R106 ;  /* 0x000000ffff6c7224 */ /* 0x000fe400078e006a */
[----:B------:R-:W-:Y:S02]  /*5b00*/  IMAD.MOV.U32 R11, RZ, RZ, R107 ;  /* 0x000000ffff0b7224 */ /* 0x000fe400078e006b */
[----:B------:R-:W-:Y:S02]  /*5b10*/  IMAD.MOV.U32 R113, RZ, RZ, R114 ;  /* 0x000000ffff717224 */ /* 0x000fe400078e0072 */
[----:B------:R-:W-:Y:S02]  /*5b20*/  IMAD.MOV.U32 R21, RZ, RZ, R79 ;  /* 0x000000ffff157224 */ /* 0x000fe400078e004f */
[----:B------:R-:W-:Y:S02]  /*5b30*/  IMAD.MOV.U32 R23, RZ, RZ, R77 ;  /* 0x000000ffff177224 */ /* 0x000fe400078e004d */
        /* <DEDUP_REMOVED lines=48> */
[----:B------:R-:W-:Y:S01]  /*5e40*/  IMAD.MOV.U32 R41, RZ, RZ, R65 ;  /* 0x000000ffff297224 */ /* 0x000fe200078e0041 */
[----:B------:R-:W-:Y:S06]  /*5e50*/  @P0 BRA `(.L_x_1) ;  /* 0xffffffd000ac0947 */ /* 0x000fec000383ffff */
[----:B------:R-:W-:Y:S02]  /*5e60*/  F2FP.BF16.F32.PACK_AB R35, R39, R35 ;  /* 0x000000232723723e */ /* 0x000fe400000010ff */
[----:B------:R-:W-:Y:S02]  /*5e70*/  F2FP.BF16.F32.PACK_AB R34, R38, R34 ;  /* 0x000000222622723e */ /* 0x000fe400000010ff */
[----:B------:R-:W-:Y:S02]  /*5e80*/  F2FP.BF16.F32.PACK_AB R33, R37, R33 ;  /* 0x000000212521723e */ /* 0x000fe400000010ff */
[----:B------:R-:W-:Y:S02]  /*5e90*/  F2FP.BF16.F32.PACK_AB R32, R36, R32 ;  /* 0x000000202420723e */ /* 0x000fe400000010ff */
[----:B------:R-:W-:Y:S02]  /*5ea0*/  F2FP.BF16.F32.PACK_AB R27, R31, R27 ;  /* 0x0000001b1f1b723e */ /* 0x000fe400000010ff */
[----:B------:R-:W-:-:S02]  /*5eb0*/  F2FP.BF16.F32.PACK_AB R26, R30, R26 ;  /* 0x0000001a1e1a723e */ /* 0x000fc400000010ff */
[----:B------:R-:W-:Y:S02]  /*5ec0*/  F2FP.BF16.F32.PACK_AB R25, R29, R25 ;  /* 0x000000191d19723e */ /* 0x000fe400000010ff */
[----:B------:R-:W-:-:S07]  /*5ed0*/  F2FP.BF16.F32.PACK_AB R24, R28, R24 ;  /* 0x000000181c18723e */ /* 0x000fce00000010ff */
.L_x_0:
[----:B------:R-:W-:Y:S01]  /*5ee0*/  BAR.SYNC.DEFER_BLOCKING 0x0 ;  /* 0x0000000000007b1d */ /* 0x000fe20000010000 */
[C---:B------:R-:W-:Y:S01]  /*5ef0*/  IMAD.SHL.U32 R4, R0.reuse, 0x10, RZ ;  /* 0x0000001000047824 */ /* 0x040fe200078e00ff */
[----:B------:R-:W-:Y:S01]  /*5f00*/  USHF.L.U32 UR13, UR13, 0x5, URZ ;  /* 0x000000050d0d7899 */ /* 0x000fe2000800063f */
[C---:B------:R-:W-:Y:S02]  /*5f10*/  IMAD.SHL.U32 R5, R0.reuse, 0x80, RZ ;  /* 0x0000008000057824 */ /* 0x040fe400078e00ff */
[----:B------:R-:W-:Y:S01]  /*5f20*/  IMAD.SHL.U32 R0, R0, 0x8, RZ ;  /* 0x0000000800007824 */ /* 0x000fe200078e00ff */
[----:B------:R-:W-:Y:S02]  /*5f30*/  LOP3.LUT R4, R4, 0x70, RZ, 0xc0, !PT ;  /* 0x0000007004047812 */ /* 0x000fe400078ec0ff */
[----:B------:R-:W0:Y:S01]  /*5f40*/  LDC R28, c[0x0][0x248] ;  /* 0x00009200ff1c7b82 */ /* 0x000e220000000800 */
[----:B------:R-:W1:Y:S01]  /*5f50*/  S2R R6, SR_TID.X ;  /* 0x0000000000067919 */ /* 0x000e620000002100 */
[----:B------:R-:W-:Y:S01]  /*5f60*/  LOP3.LUT R5, R5, 0x400, RZ, 0xc0, !PT ;  /* 0x0000040005057812 */ /* 0x000fe200078ec0ff */
[----:B------:R-:W-:Y:S01]  /*5f70*/  ULOP3.LUT UR13, UR13, 0x20, URZ, 0xc0, !UPT ;  /* 0x000000200d0d7892 */ /* 0x000fe2000f8ec03f */
[----:B------:R-:W-:Y:S01]  /*5f80*/  LOP3.LUT R0, R0, 0x380, RZ, 0xc0, !PT ;  /* 0x0000038000007812 */ /* 0x000fe200078ec0ff */
[----:B------:R-:W-:Y:S01]  /*5f90*/  ULDC.64 UR6, c[0x0][0x228] ;  /* 0x00008a0000067ab9 */ /* 0x000fe20000000a00 */
[----:B------:R-:W-:Y:S01]  /*5fa0*/  IADD3 R5, R5, UR12, R4 ;  /* 0x0000000c05057c10 */ /* 0x000fe2000fffe004 */
[----:B------:R-:W-:Y:S01]  /*5fb0*/  ULDC UR4, c[0x0][0x244] ;  /* 0x0000910000047ab9 */ /* 0x000fe20000000800 */
[C---:B------:R-:W-:Y:S01]  /*5fc0*/  ISETP.GE.AND P0, PT, R2.reuse, UR6, PT ;  /* 0x0000000602007c0c */ /* 0x040fe2000bf06270 */
[----:B------:R-:W-:Y:S01]  /*5fd0*/  IMAD R2, R2, UR4, RZ ;  /* 0x0000000402027c24 */ /* 0x000fe2000f8e02ff */
[----:B------:R-:W-:Y:S01]  /*5fe0*/  LOP3.LUT R232, R232, UR13, R3, 0xfe, !PT ;  /* 0x0000000de8e87c12 */ /* 0x000fe2000f8efe03 */
[----:B------:R-:W-:Y:S01]  /*5ff0*/  IMAD.IADD R8, R0, 0x1, R5 ;  /* 0x0000000100087824 */ /* 0x000fe200078e0205 */
[----:B------:R-:W-:-:S02]  /*6000*/  ULDC.64 UR4, c[0x0][0x220] ;  /* 0x0000880000047ab9 */ /* 0x000fc40000000a00 */
[C---:B------:R-:W-:Y:S02]  /*6010*/  LOP3.LUT R0, R232.reuse, 0x4, RZ, 0xfc, !PT ;  /* 0x00000004e8007812 */ /* 0x040fe400078efcff */
[----:B------:R-:W-:Y:S01]  /*6020*/  LOP3.LUT R3, R232, 0x2, RZ, 0xfc, !PT ;  /* 0x00000002e8037812 */ /* 0x000fe200078efcff */
[----:B------:R-:W-:Y:S01]  /*6030*/  STSM.16.M88.4 [R8], R24 ;  /* 0x0000001808007844 */ /* 0x000fe20000000200 */
[----:B------:R-:W-:Y:S01]  /*6040*/  BAR.SYNC.DEFER_BLOCKING 0x0 ;  /* 0x0000000000007b1d */ /* 0x000fe20000010000 */
[----:B------:R-:W-:Y:S02]  /*6050*/  ISETP.LT.AND P2, PT, R0, UR7, !P0 ;  /* 0x0000000700007c0c */ /* 0x000fe4000c741270 */
[----:B------:R-:W-:Y:S01]  /*6060*/  LEA R20, P1, R2, UR4, 0x1 ;  /* 0x0000000402147c11 */ /* 0x000fe2000f8208ff */
[C---:B0-----:R-:W-:Y:S01]  /*6070*/  IMAD R0, R232.reuse, R28, RZ ;  /* 0x0000001ce8007224 */ /* 0x041fe200078e02ff */
[----:B------:R-:W-:Y:S02]  /*6080*/  ISETP.LT.AND P3, PT, R3, UR7, !P0 ;  /* 0x0000000703007c0c */ /* 0x000fe4000c761270 */
[----:B------:R-:W-:Y:S01]  /*6090*/  LOP3.LUT R3, R232, 0x8, RZ, 0xfc, !PT ;  /* 0x00000008e8037812 */ /* 0x000fe200078efcff */
[----:B------:R-:W-:Y:S01]  /*60a0*/  IMAD R5, R28, 0x2, R0 ;  /* 0x000000021c057824 */ /* 0x000fe200078e0200 */
[----:B------:R-:W-:-:S02]  /*60b0*/  LEA.HI.X.SX32 R22, R2, UR5, 0x1, P1 ;  /* 0x0000000502167c11 */ /* 0x000fc400088f0eff */
[----:B------:R-:W-:Y:S01]  /*60c0*/  ISETP.LT.AND P4, PT, R232, UR7, !P0 ;  /* 0x00000007e8007c0c */ /* 0x000fe2000c781270 */
[----:B------:R-:W-:Y:S01]  /*60d0*/  IMAD R7, R28, 0x2, R5 ;  /* 0x000000021c077824 */ /* 0x000fe200078e0205 */
[----:B-1----:R-:W-:Y:S02]  /*60e0*/  LOP3.LUT R6, R6, 0x7f, RZ, 0xc0, !PT ;  /* 0x0000007f06067812 */ /* 0x002fe400078ec0ff */
[----:B------:R-:W-:Y:S01]  /*60f0*/  LOP3.LUT R4, R232, 0x6, RZ, 0xfc, !PT ;  /* 0x00000006e8047812 */ /* 0x000fe200078efcff */
[----:B------:R-:W-:Y:S01]  /*6100*/  IMAD R10, R28, 0x2, R7 ;  /* 0x000000021c0a7824 */ /* 0x000fe200078e0207 */
[----:B------:R-:W-:Y:S02]  /*6110*/  LEA R11, R6, UR12, 0x4 ;  /* 0x0000000c060b7c11 */ /* 0x000fe4000f8e20ff */
[----:B------:R-:W-:Y:S02]  /*6120*/  LEA R2, P5, R0, R20, 0x1 ;  /* 0x0000001400027211 */ /* 0x000fe400078a08ff */
[----:B------:R-:W-:-:S02]  /*6130*/  ISETP.LT.AND P6, PT, R3, UR7, !P0 ;  /* 0x0000000703007c0c */ /* 0x000fc4000c7c1270 */
[----:B------:R-:W-:Y:S01]  /*6140*/  ISETP.LT.AND P1, PT, R4, UR7, !P0 ;  /* 0x0000000704007c0c */ /* 0x000fe2000c721270 */
[----:B------:R-:W0:Y:S01]  /*6150*/  LDS.128 R12, [R11] ;  /* 0x000000000b0c7984 */ /* 0x000e220000000c00 */
[----:B------:R-:W-:Y:S01]  /*6160*/  LEA.HI.X.SX32 R3, R0, R22, 0x1, P5 ;  /* 0x0000001600037211 */ /* 0x000fe200028f0eff */
[----:B------:R-:W-:Y:S01]  /*6170*/  BAR.SYNC.DEFER_BLOCKING 0x0 ;  /* 0x0000000000007b1d */ /* 0x000fe20000010000 */
[C---:B------:R-:W-:Y:S02]  /*6180*/  LEA R4, P5, R5.reuse, R20, 0x1 ;  /* 0x0000001405047211 */ /* 0x040fe400078a08ff */
[----:B------:R-:W-:Y:S02]  /*6190*/  LOP3.LUT R0, R232, 0xa, RZ, 0xfc, !PT ;  /* 0x0000000ae8007812 */ /* 0x000fe400078efcff */
[----:B------:R-:W-:Y:S02]  /*61a0*/  LEA.HI.X.SX32 R5, R5, R22, 0x1, P5 ;  /* 0x0000001605057211 */ /* 0x000fe400028f0eff */
[----:B------:R-:W-:-:S02]  /*61b0*/  ISETP.LT.AND P5, PT, R0, UR7, !P0 ;  /* 0x0000000700007c0c */ /* 0x000fc4000c7a1270 */
[----:B------:R-:W-:Y:S01]  /*61c0*/  LOP3.LUT R0, R232, 0xc, RZ, 0xfc, !PT ;  /* 0x0000000ce8007812 */ /* 0x000fe200078efcff */
[----:B------:R1:W-:Y:S01]  /*61d0*/  STSM.16.M88.4 [R8], R32 ;  /* 0x0000002008007844 */ /* 0x0003e20000000200 */
[----:B------:R-:W-:Y:S06]  /*61e0*/  BAR.SYNC.DEFER_BLOCKING 0x0 ;  /* 0x0000000000007b1d */ /* 0x000fec0000010000 */
[----:B0-----:R0:W-:Y:S01]  /*61f0*/  @P4 STG.E.U16 desc[UR14][R2.64], R12 ;  /* 0x0000000c02004986 */ /* 0x0011e2000c10150e */
[----:B------:R-:W-:-:S03]  /*6200*/  LEA R6, P4, R7, R20, 0x1 ;  /* 0x0000001407067211 */ /* 0x000fc600078808ff */
[----:B------:R2:W-:Y:S01]  /*6210*/  @P3 STG.E.U16 desc[UR14][R4.64], R13 ;  /* 0x0000000d04003986 */ /* 0x0005e2000c10150e */
[C---:B-1----:R-:W-:Y:S02]  /*6220*/  LEA R8, P3, R10.reuse, R20, 0x1 ;  /* 0x000000140a087211 */ /* 0x042fe400078608ff */
[-C--:B------:R-:W-:Y:S01]  /*6230*/  LEA.HI.X.SX32 R7, R7, R22.reuse, 0x1, P4 ;  /* 0x0000001607077211 */ /* 0x080fe200020f0eff */
[----:B------:R-:W1:Y:S01]  /*6240*/  LDS.128 R16, [R11] ;  /* 0x000000000b107984 */ /* 0x000e620000000c00 */
[----:B------:R-:W-:Y:S01]  /*6250*/  LEA.HI.X.SX32 R9, R10, R22, 0x1, P3 ;  /* 0x000000160a097211 */ /* 0x000fe200018f0eff */
[----:B------:R-:W-:Y:S01]  /*6260*/  IMAD R10, R28, 0x2, R10 ;  /* 0x000000021c0a7824 */ /* 0x000fe200078e020a */
[----:B------:R-:W-:Y:S01]  /*6270*/  ISETP.LT.AND P4, PT, R0, UR7, !P0 ;  /* 0x0000000700007c0c */ /* 0x000fe2000c781270 */
[----:B------:R3:W-:Y:S01]  /*6280*/  @P2 STG.E.U16 desc[UR14][R6.64], R14 ;  /* 0x0000000e06002986 */ /* 0x0007e2000c10150e */
[----:B0-----:R-:W-:Y:S02]  /*6290*/  LOP3.LUT R2, R232, 0xe, RZ, 0xfc, !PT ;  /* 0x0000000ee8027812 */ /* 0x001fe400078efcff */
[----:B------:R-:W-:Y:S01]  /*62a0*/  PRMT R12, R12, 0x7632, R12 ;  /* 0x000076320c0c7816 */ /* 0x000fe2000000000c */
[----:B------:R0:W-:Y:S01]  /*62b0*/  @P1 STG.E.U16 desc[UR14][R8.64], R15 ;  /* 0x0000000f08001986 */ /* 0x0001e2000c10150e */
[----:B------:R-:W-:Y:S01]  /*62c0*/  ISETP.LT.AND P3, PT, R2, UR7, !P0 ;  /* 0x0000000702007c0c */ /* 0x000fe2000c761270 */
[----:B--2---:R-:W-:Y:S01]  /*62d0*/  IMAD R5, R28, 0x2, R10 ;  /* 0x000000021c057824 */ /* 0x004fe200078e020a */
[----:B------:R-:W-:-:S02]  /*62e0*/  LEA R2, P1, R10, R20, 0x1 ;  /* 0x000000140a027211 */ /* 0x000fc400078208ff */
[----:B------:R-:W-:Y:S02]  /*62f0*/  PRMT R13, R13, 0x7632, R13 ;  /* 0x000076320d0d7816 */ /* 0x000fe4000000000d */
[----:B------:R-:W-:Y:S01]  /*6300*/  LEA.HI.X.SX32 R3, R10, R22, 0x1, P1 ;  /* 0x000000160a037211 */ /* 0x000fe200008f0eff */
[----:B---3--:R-:W-:Y:S01]  /*6310*/  IMAD R7, R28, 0x2, R5 ;  /* 0x000000021c077824 */ /* 0x008fe200078e0205 */
[C---:B------:R-:W-:Y:S02]  /*6320*/  LEA R4, P1, R5.reuse, R20, 0x1 ;  /* 0x0000001405047211 */ /* 0x040fe400078208ff */
[----:B------:R-:W-:Y:S01]  /*6330*/  LOP3.LUT R0, R232, 0x10, RZ, 0xfc, !PT ;  /* 0x00000010e8007812 */ /* 0x000fe200078efcff */
[----:B0-----:R-:W-:Y:S01]  /*6340*/  IMAD R9, R28, 0x2, R7 ;  /* 0x000000021c097824 */ /* 0x001fe200078e0207 */
[----:B------:R0:W-:Y:S01]  /*6350*/  @P6 STG.E.U16 desc[UR14][R2.64], R12 ;  /* 0x0000000c02006986 */ /* 0x0001e2000c10150e */
[----:B------:R-:W-:Y:S02]  /*6360*/  LEA.HI.X.SX32 R5, R5, R22, 0x1, P1 ;  /* 0x0000001605057211 */ /* 0x000fe400008f0eff */
[----:B------:R-:W-:-:S02]  /*6370*/  LEA R6, P6, R7, R20, 0x1 ;  /* 0x0000001407067211 */ /* 0x000fc400078c08ff */
[----:B------:R-:W-:Y:S01]  /*6380*/  PRMT R14, R14, 0x7632, R14 ;  /* 0x000076320e0e7816 */ /* 0x000fe2000000000e */
[----:B------:R2:W-:Y:S01]  /*6390*/  @P5 STG.E.U16 desc[UR14][R4.64], R13 ;  /* 0x0000000d04005986 */ /* 0x0005e2000c10150e */
[----:B------:R-:W-:Y:S02]  /*63a0*/  LEA.HI.X.SX32 R7, R7, R22, 0x1, P6 ;  /* 0x0000001607077211 */ /* 0x000fe400030f0eff */
[----:B------:R-:W-:Y:S02]  /*63b0*/  ISETP.LT.AND P2, PT, R0, UR7, !P0 ;  /* 0x0000000700007c0c */ /* 0x000fe4000c741270 */
[C---:B------:R-:W-:Y:S01]  /*63c0*/  LEA R8, P6, R9.reuse, R20, 0x1 ;  /* 0x0000001409087211 */ /* 0x040fe200078c08ff */
[----:B0-----:R-:W-:Y:S01]  /*63d0*/  IMAD R3, R28, 0x2, R9 ;  /* 0x000000021c037824 */ /* 0x001fe200078e0209 */
[----:B------:R-:W-:Y:S01]  /*63e0*/  LOP3.LUT R0, R232, 0x12, RZ, 0xfc, !PT ;  /* 0x00000012e8007812 */ /* 0x000fe200078efcff */
[----:B------:R0:W-:Y:S01]  /*63f0*/  @P4 STG.E.U16 desc[UR14][R6.64], R14 ;  /* 0x0000000e06004986 */ /* 0x0001e2000c10150e */
[----:B------:R-:W-:-:S02]  /*6400*/  LEA.HI.X.SX32 R9, R9, R22, 0x1, P6 ;  /* 0x0000001609097211 */ /* 0x000fc400030f0eff */
[----:B------:R-:W-:Y:S01]  /*6410*/  ISETP.LT.AND P1, PT, R0, UR7, !P0 ;  /* 0x0000000700007c0c */ /* 0x000fe2000c721270 */
[----:B--2---:R-:W-:Y:S01]  /*6420*/  IMAD R5, R28, 0x2, R3 ;  /* 0x000000021c057824 */ /* 0x004fe200078e0203 */
[C---:B------:R-:W-:Y:S02]  /*6430*/  LEA R2, P6, R3.reuse, R20, 0x1 ;  /* 0x0000001403027211 */ /* 0x040fe400078c08ff */
[----:B------:R-:W-:Y:S02]  /*6440*/  LOP3.LUT R0, R232, 0x14, RZ, 0xfc, !PT ;  /* 0x00000014e8007812 */ /* 0x000fe400078efcff */
[----:B------:R-:W-:Y:S02]  /*6450*/  LEA.HI.X.SX32 R3, R3, R22, 0x1, P6 ;  /* 0x0000001603037211 */ /* 0x000fe400030f0eff */
[----:B------:R-:W-:Y:S01]  /*6460*/  ISETP.LT.AND P5, PT, R0, UR7, !P0 ;  /* 0x0000000700007c0c */ /* 0x000fe2000c7a1270 */
[----:B0-----:R-:W-:Y:S01]  /*6470*/  IMAD R7, R28, 0x2, R5 ;  /* 0x000000021c077824 */ /* 0x001fe200078e0205 */
[----:B------:R-:W-:-:S02]  /*6480*/  LEA R4, P6, R5, R20, 0x1 ;  /* 0x0000001405047211 */ /* 0x000fc400078c08ff */
[----:B------:R-:W-:Y:S01]  /*6490*/  LOP3.LUT R0, R232, 0x16, RZ, 0xfc, !PT ;  /* 0x00000016e8007812 */ /* 0x000fe200078efcff */
[C---:B------:R-:W-:Y:S01]  /*64a0*/  IMAD R11, R28.reuse, 0x2, R7 ;  /* 0x000000021c0b7824 */ /* 0x040fe200078e0207 */
[----:B------:R-:W-:Y:S02]  /*64b0*/  PRMT R15, R15, 0x7632, R15 ;  /* 0x000076320f0f7816 */ /* 0x000fe4000000000f */
[----:B------:R-:W-:Y:S01]  /*64c0*/  LEA.HI.X.SX32 R5, R5, R22, 0x1, P6 ;  /* 0x0000001605057211 */ /* 0x000fe200030f0eff */
[----:B------:R-:W-:Y:S01]  /*64d0*/  IMAD R12, R28, 0x2, R11 ;  /* 0x000000021c0c7824 */ /* 0x000fe200078e020b */
[----:B------:R-:W-:Y:S01]  /*64e0*/  ISETP.LT.AND P4, PT, R0, UR7, !P0 ;  /* 0x0000000700007c0c */ /* 0x000fe2000c781270 */
[----:B------:R0:W-:Y:S01]  /*64f0*/  @P3 STG.E.U16 desc[UR14][R8.64], R15 ;  /* 0x0000000f08003986 */ /* 0x0001e2000c10150e */
[----:B------:R-:W-:Y:S01]  /*6500*/  LOP3.LUT R0, R232, 0x18, RZ, 0xfc, !PT ;  /* 0x00000018e8007812 */ /* 0x000fe200078efcff */
[----:B------:R-:W-:Y:S01]  /*6510*/  IMAD R13, R28, 0x2, R12 ;  /* 0x000000021c0d7824 */ /* 0x000fe200078e020c */
[C---:B------:R-:W-:Y:S01]  /*6520*/  LEA R6, P6, R7.reuse, R20, 0x1 ;  /* 0x0000001407067211 */ /* 0x040fe200078c08ff */
[----:B-1----:R-:W-:Y:S01]  /*6530*/  @P2 STG.E.U16 desc[UR14][R2.64], R16 ;  /* 0x0000001002002986 */ /* 0x002fe2000c10150e */
[----:B------:R-:W-:Y:S01]  /*6540*/  ISETP.LT.AND P3, PT, R0, UR7, !P0 ;  /* 0x0000000700007c0c */ /* 0x000fe2000c761270 */
[----:B------:R-:W-:Y:S01]  /*6550*/  IMAD R14, R28, 0x2, R13 ;  /* 0x000000021c0e7824 */ /* 0x000fe200078e020d */
[----:B------:R-:W-:Y:S01]  /*6560*/  LOP3.LUT R0, R232, 0x1a, RZ, 0xfc, !PT ;  /* 0x0000001ae8007812 */ /* 0x000fe200078efcff */
[----:B------:R1:W-:Y:S01]  /*6570*/  @P1 STG.E.U16 desc[UR14][R4.64], R17 ;  /* 0x0000001104001986 */ /* 0x0003e2000c10150e */
[----:B------:R-:W-:-:S02]  /*6580*/  LEA.HI.X.SX32 R7, R7, R22, 0x1, P6 ;  /* 0x0000001607077211 */ /* 0x000fc400030f0eff */
[----:B------:R-:W-:Y:S01]  /*6590*/  ISETP.LT.AND P2, PT, R0, UR7, !P0 ;  /* 0x0000000700007c0c */ /* 0x000fe2000c741270 */
[----:B0-----:R-:W-:Y:S01]  /*65a0*/  IMAD R15, R28, 0x2, R14 ;  /* 0x000000021c0f7824 */ /* 0x001fe200078e020e */
[C---:B------:R-:W-:Y:S01]  /*65b0*/  LEA R8, P1, R11.reuse, R20, 0x1 ;  /* 0x000000140b087211 */ /* 0x040fe200078208ff */
[----:B------:R0:W-:Y:S01]  /*65c0*/  @P5 STG.E.U16 desc[UR14][R6.64], R18 ;  /* 0x0000001206005986 */ /* 0x0001e2000c10150e */
[C---:B------:R-:W-:Y:S02]  /*65d0*/  LOP3.LUT R0, R232.reuse, 0x1c, RZ, 0xfc, !PT ;  /* 0x0000001ce8007812 */ /* 0x040fe400078efcff */
[----:B------:R-:W-:Y:S02]  /*65e0*/  LEA.HI.X.SX32 R9, R11, R22, 0x1, P1 ;  /* 0x000000160b097211 */ /* 0x000fe400008f0eff */
[----:B------:R-:W-:Y:S02]  /*65f0*/  LOP3.LUT R232, R232, 0x1e, RZ, 0xfc, !PT ;  /* 0x0000001ee8e87812 */ /* 0x000fe400078efcff */
[-C--:B-1----:R-:W-:Y:S01]  /*6600*/  LEA R4, P1, R14, R20.reuse, 0x1 ;  /* 0x000000140e047211 */ /* 0x082fe200078208ff */
[----:B------:R0:W-:Y:S01]  /*6610*/  @P4 STG.E.U16 desc[UR14][R8.64], R19 ;  /* 0x0000001308004986 */ /* 0x0001e2000c10150e */
[----:B------:R-:W-:-:S02]  /*6620*/  LEA R10, P6, R12, R20, 0x1 ;  /* 0x000000140c0a7211 */ /* 0x000fc400078c08ff */
[-C--:B------:R-:W-:Y:S02]  /*6630*/  LEA.HI.X.SX32 R5, R14, R22.reuse, 0x1, P1 ;  /* 0x000000160e057211 */ /* 0x080fe400008f0eff */
[----:B------:R-:W-:Y:S02]  /*6640*/  ISETP.LT.AND P1, PT, R0, UR7, !P0 ;  /* 0x0000000700007c0c */ /* 0x000fe4000c721270 */
[----:B------:R-:W-:Y:S02]  /*6650*/  ISETP.LT.AND P0, PT, R232, UR7, !P0 ;  /* 0x00000007e8007c0c */ /* 0x000fe4000c701270 */
[----:B------:R-:W-:Y:S02]  /*6660*/  LEA.HI.X.SX32 R11, R12, R22, 0x1, P6 ;  /* 0x000000160c0b7211 */ /* 0x000fe400030f0eff */
[----:B------:R-:W-:Y:S02]  /*6670*/  LEA R2, P6, R13, R20, 0x1 ;  /* 0x000000140d027211 */ /* 0x000fe400078c08ff */
[----:B------:R-:W-:-:S02]  /*6680*/  PRMT R16, R16, 0x7632, R16 ;  /* 0x0000763210107816 */ /* 0x000fc40000000010 */
[----:B------:R-:W-:Y:S02]  /*6690*/  LEA.HI.X.SX32 R3, R13, R22, 0x1, P6 ;  /* 0x000000160d037211 */ /* 0x000fe400030f0eff */
[----:B------:R-:W-:Y:S01]  /*66a0*/  PRMT R17, R17, 0x7632, R17 ;  /* 0x0000763211117816 */ /* 0x000fe20000000011 */
[----:B------:R0:W-:Y:S01]  /*66b0*/  @P3 STG.E.U16 desc[UR14][R10.64], R16 ;  /* 0x000000100a003986 */ /* 0x0001e2000c10150e */
[----:B------:R-:W-:Y:S02]  /*66c0*/  PRMT R0, R18, 0x7632, R0 ;  /* 0x0000763212007816 */ /* 0x000fe40000000000 */
[C---:B------:R-:W-:Y:S01]  /*66d0*/  LEA R12, P6, R15.reuse, R20, 0x1 ;  /* 0x000000140f0c7211 */ /* 0x040fe200078c08ff */
[----:B------:R0:W-:Y:S03]  /*66e0*/  @P2 STG.E.U16 desc[UR14][R2.64], R17 ;  /* 0x0000001102002986 */ /* 0x0001e6000c10150e */
[----:B------:R-:W-:Y:S01]  /*66f0*/  LEA.HI.X.SX32 R13, R15, R22, 0x1, P6 ;  /* 0x000000160f0d7211 */ /* 0x000fe200030f0eff */
[----:B------:R0:W-:Y:S01]  /*6700*/  @P1 STG.E.U16 desc[UR14][R4.64], R0 ;  /* 0x0000000004001986 */ /* 0x0001e2000c10150e */
[----:B------:R-:W-:Y:S07]  /*6710*/  @!P0 EXIT ;  /* 0x000000000000894d */ /* 0x000fee0003800000 */
[----:B0-----:R-:W-:-:S05]  /*6720*/  PRMT R6, R19, 0x7632, R6 ;  /* 0x0000763213067816 */ /* 0x001fca0000000006 */
[----:B------:R-:W-:Y:S01]  /*6730*/  STG.E.U16 desc[UR14][R12.64], R6 ;  /* 0x000000060c007986 */ /* 0x000fe2000c10150e */
[----:B------:R-:W-:Y:S05]  /*6740*/  EXIT ;  /* 0x000000000000794d */ /* 0x000fea0003800000 */
.L_x_2:
[----:B------:R-:W-:-:S00]  /*6750*/  BRA `(.L_x_2) ;  /* 0xfffffffc00fc7947 */ /* 0x000fc0000383ffff */
[----:B------:R-:W-:-:S00]  /*6760*/  NOP ;  /* 0x0000000000007918 */ /* 0x000fc00000000000 */
        /* <DEDUP_REMOVED lines=9> */
.L_x_3:


//--------------------- .nv.shared.matmul_kernel  --------------------------
	.section	.nv.shared.matmul_kernel,"aw",@nobits
	.sectionflags	@""
	.align	16
	.zero		1024


//--------------------- .nv.shared.reserved.0     --------------------------
	.section	.nv.shared.reserved.0,"aw",@nobits
	.weak		__nv_reservedSMEM_offset_0_alias
	.size		__nv_reservedSMEM_offset_0_alias, 0, 0
	.other		__nv_reservedSMEM_offset_0_alias,@"STO_CUDA_RESERVED_SHARED STV_DEFAULT"
__nv_reservedSMEM_offset_0_alias:
	.zero		0


//--------------------- .nv.constant0.matmul_kernel --------------------------
	.section	.nv.constant0.matmul_kernel,"a",@progbits
	.sectionflags	@""
	.align	4
.nv.constant0.matmul_kernel:
	.zero		608


//--------------------- SYMBOLS --------------------------

	.type		.nv.reservedSmem.offset0,@object
	.size		.nv.reservedSmem.offset0,0x4
